//
// Generated by NVIDIA NVVM Compiler
//
// Compiler Build ID: CL-36424714
// Cuda compilation tools, release 13.0, V13.0.88
// Based on NVVM 20.0.0
//

.version 9.0
.target sm_100
.address_size 64

	// .globl	_Z5l1_bwPjS_PdS0_

.visible .entry _Z5l1_bwPjS_PdS0_(
	.param .u64 .ptr .align 1 _Z5l1_bwPjS_PdS0__param_0,
	.param .u64 .ptr .align 1 _Z5l1_bwPjS_PdS0__param_1,
	.param .u64 .ptr .align 1 _Z5l1_bwPjS_PdS0__param_2,
	.param .u64 .ptr .align 1 _Z5l1_bwPjS_PdS0__param_3
)
{
	.reg .pred 	%p<3>;
	.reg .b32 	%r<51>;
	.reg .b64 	%rd<115>;
	.reg .b64 	%fd<279>;

	ld.param.u64 	%rd4, [_Z5l1_bwPjS_PdS0__param_0];
	ld.param.u64 	%rd5, [_Z5l1_bwPjS_PdS0__param_1];
	ld.param.u64 	%rd6, [_Z5l1_bwPjS_PdS0__param_2];
	ld.param.u64 	%rd7, [_Z5l1_bwPjS_PdS0__param_3];
	mov.u32 	%r1, %tid.x;
	mul.wide.u32 	%rd8, %r1, 8;
	add.s64 	%rd114, %rd7, %rd8;
	mov.f64 	%fd278, 0d0000000000000000;
	mov.u32 	%r48, %r1;
$L__BB0_1:
	// begin inline asm
	{	
.reg .f64 data;
	ld.global.ca.f64 data, [%rd114];
	add.f64 %fd278, data, %fd278;
	}
	// end inline asm
	add.s32 	%r3, %r48, 1024;
	add.s64 	%rd114, %rd114, 8192;
	setp.lt.u32 	%p1, %r48, 7168;
	mov.u32 	%r48, %r3;
	@%p1 bra 	$L__BB0_1;
	// begin inline asm
	bar.sync 0;
	// end inline asm
	// begin inline asm
	mov.u32 %r10, %clock;
	// end inline asm
	or.b32  	%r49, %r1, 2048;
	mov.f64 	%fd275, 0d0000000000000000;
	mov.b32 	%r50, 2048;
	mov.f64 	%fd276, %fd275;
	mov.f64 	%fd277, %fd275;
$L__BB0_3:
	shl.b32 	%r12, %r49, 3;
	add.s32 	%r13, %r12, -16384;
	cvt.u64.u32 	%rd42, %r13;
	and.b64  	%rd43, %rd42, 40952;
	add.s64 	%rd10, %rd7, %rd43;
	// begin inline asm
	{	
.reg .f64 data<4>;
	ld.global.ca.f64 data0, [%rd10+0];
	ld.global.ca.f64 data1, [%rd10+256];
	ld.global.ca.f64 data2, [%rd10+512];
	ld.global.ca.f64 data3, [%rd10+768];
	add.f64 %fd278, data0, %fd278;
	add.f64 %fd277, data1, %fd277;
	add.f64 %fd276, data2, %fd276;
	add.f64 %fd275, data3, %fd275;
	}
	// end inline asm
	add.s32 	%r14, %r12, -15360;
	cvt.u64.u32 	%rd44, %r14;
	and.b64  	%rd45, %rd44, 49144;
	add.s64 	%rd11, %rd7, %rd45;
	// begin inline asm
	{	
.reg .f64 data<4>;
	ld.global.ca.f64 data0, [%rd11+0];
	ld.global.ca.f64 data1, [%rd11+256];
	ld.global.ca.f64 data2, [%rd11+512];
	ld.global.ca.f64 data3, [%rd11+768];
	add.f64 %fd278, data0, %fd278;
	add.f64 %fd277, data1, %fd277;
	add.f64 %fd276, data2, %fd276;
	add.f64 %fd275, data3, %fd275;
	}
	// end inline asm
	add.s32 	%r15, %r12, -14336;
	cvt.u64.u32 	%rd46, %r15;
	and.b64  	%rd47, %rd46, 49144;
	add.s64 	%rd12, %rd7, %rd47;
	// begin inline asm
	{	
.reg .f64 data<4>;
	ld.global.ca.f64 data0, [%rd12+0];
	ld.global.ca.f64 data1, [%rd12+256];
	ld.global.ca.f64 data2, [%rd12+512];
	ld.global.ca.f64 data3, [%rd12+768];
	add.f64 %fd278, data0, %fd278;
	add.f64 %fd277, data1, %fd277;
	add.f64 %fd276, data2, %fd276;
	add.f64 %fd275, data3, %fd275;
	}
	// end inline asm
	add.s32 	%r16, %r12, -13312;
	cvt.u64.u32 	%rd48, %r16;
	and.b64  	%rd49, %rd48, 49144;
	add.s64 	%rd13, %rd7, %rd49;
	// begin inline asm
	{	
.reg .f64 data<4>;
	ld.global.ca.f64 data0, [%rd13+0];
	ld.global.ca.f64 data1, [%rd13+256];
	ld.global.ca.f64 data2, [%rd13+512];
	ld.global.ca.f64 data3, [%rd13+768];
	add.f64 %fd278, data0, %fd278;
	add.f64 %fd277, data1, %fd277;
	add.f64 %fd276, data2, %fd276;
	add.f64 %fd275, data3, %fd275;
	}
	// end inline asm
	add.s32 	%r17, %r12, -12288;
	cvt.u64.u32 	%rd50, %r17;
	and.b64  	%rd51, %rd50, 49144;
	add.s64 	%rd14, %rd7, %rd51;
	// begin inline asm
	{	
.reg .f64 data<4>;
	ld.global.ca.f64 data0, [%rd14+0];
	ld.global.ca.f64 data1, [%rd14+256];
	ld.global.ca.f64 data2, [%rd14+512];
	ld.global.ca.f64 data3, [%rd14+768];
	add.f64 %fd278, data0, %fd278;
	add.f64 %fd277, data1, %fd277;
	add.f64 %fd276, data2, %fd276;
	add.f64 %fd275, data3, %fd275;
	}
	// end inline asm
	add.s32 	%r18, %r12, -11264;
	cvt.u64.u32 	%rd52, %r18;
	and.b64  	%rd53, %rd52, 49144;
	add.s64 	%rd15, %rd7, %rd53;
	// begin inline asm
	{	
.reg .f64 data<4>;
	ld.global.ca.f64 data0, [%rd15+0];
	ld.global.ca.f64 data1, [%rd15+256];
	ld.global.ca.f64 data2, [%rd15+512];
	ld.global.ca.f64 data3, [%rd15+768];
	add.f64 %fd278, data0, %fd278;
	add.f64 %fd277, data1, %fd277;
	add.f64 %fd276, data2, %fd276;
	add.f64 %fd275, data3, %fd275;
	}
	// end inline asm
	add.s32 	%r19, %r12, -10240;
	cvt.u64.u32 	%rd54, %r19;
	and.b64  	%rd55, %rd54, 49144;
	add.s64 	%rd16, %rd7, %rd55;
	// begin inline asm
	{	
.reg .f64 data<4>;
	ld.global.ca.f64 data0, [%rd16+0];
	ld.global.ca.f64 data1, [%rd16+256];
	ld.global.ca.f64 data2, [%rd16+512];
	ld.global.ca.f64 data3, [%rd16+768];
	add.f64 %fd278, data0, %fd278;
	add.f64 %fd277, data1, %fd277;
	add.f64 %fd276, data2, %fd276;
	add.f64 %fd275, data3, %fd275;
	}
	// end inline asm
	add.s32 	%r20, %r12, -9216;
	cvt.u64.u32 	%rd56, %r20;
	and.b64  	%rd57, %rd56, 49144;
	add.s64 	%rd17, %rd7, %rd57;
	// begin inline asm
	{	
.reg .f64 data<4>;
	ld.global.ca.f64 data0, [%rd17+0];
	ld.global.ca.f64 data1, [%rd17+256];
	ld.global.ca.f64 data2, [%rd17+512];
	ld.global.ca.f64 data3, [%rd17+768];
	add.f64 %fd278, data0, %fd278;
	add.f64 %fd277, data1, %fd277;
	add.f64 %fd276, data2, %fd276;
	add.f64 %fd275, data3, %fd275;
	}
	// end inline asm
	add.s32 	%r21, %r12, -8192;
	cvt.u64.u32 	%rd58, %r21;
	and.b64  	%rd59, %rd58, 49144;
	add.s64 	%rd18, %rd7, %rd59;
	// begin inline asm
	{	
.reg .f64 data<4>;
	ld.global.ca.f64 data0, [%rd18+0];
	ld.global.ca.f64 data1, [%rd18+256];
	ld.global.ca.f64 data2, [%rd18+512];
	ld.global.ca.f64 data3, [%rd18+768];
	add.f64 %fd278, data0, %fd278;
	add.f64 %fd277, data1, %fd277;
	add.f64 %fd276, data2, %fd276;
	add.f64 %fd275, data3, %fd275;
	}
	// end inline asm
	add.s32 	%r22, %r12, -7168;
	cvt.u64.u32 	%rd60, %r22;
	and.b64  	%rd61, %rd60, 65528;
	add.s64 	%rd19, %rd7, %rd61;
	// begin inline asm
	{	
.reg .f64 data<4>;
	ld.global.ca.f64 data0, [%rd19+0];
	ld.global.ca.f64 data1, [%rd19+256];
	ld.global.ca.f64 data2, [%rd19+512];
	ld.global.ca.f64 data3, [%rd19+768];
	add.f64 %fd278, data0, %fd278;
	add.f64 %fd277, data1, %fd277;
	add.f64 %fd276, data2, %fd276;
	add.f64 %fd275, data3, %fd275;
	}
	// end inline asm
	add.s32 	%r23, %r12, -6144;
	cvt.u64.u32 	%rd62, %r23;
	and.b64  	%rd63, %rd62, 65528;
	add.s64 	%rd20, %rd7, %rd63;
	// begin inline asm
	{	
.reg .f64 data<4>;
	ld.global.ca.f64 data0, [%rd20+0];
	ld.global.ca.f64 data1, [%rd20+256];
	ld.global.ca.f64 data2, [%rd20+512];
	ld.global.ca.f64 data3, [%rd20+768];
	add.f64 %fd278, data0, %fd278;
	add.f64 %fd277, data1, %fd277;
	add.f64 %fd276, data2, %fd276;
	add.f64 %fd275, data3, %fd275;
	}
	// end inline asm
	add.s32 	%r24, %r12, -5120;
	cvt.u64.u32 	%rd64, %r24;
	and.b64  	%rd65, %rd64, 65528;
	add.s64 	%rd21, %rd7, %rd65;
	// begin inline asm
	{	
.reg .f64 data<4>;
	ld.global.ca.f64 data0, [%rd21+0];
	ld.global.ca.f64 data1, [%rd21+256];
	ld.global.ca.f64 data2, [%rd21+512];
	ld.global.ca.f64 data3, [%rd21+768];
	add.f64 %fd278, data0, %fd278;
	add.f64 %fd277, data1, %fd277;
	add.f64 %fd276, data2, %fd276;
	add.f64 %fd275, data3, %fd275;
	}
	// end inline asm
	add.s32 	%r25, %r12, -4096;
	cvt.u64.u32 	%rd66, %r25;
	and.b64  	%rd67, %rd66, 65528;
	add.s64 	%rd22, %rd7, %rd67;
	// begin inline asm
	{	
.reg .f64 data<4>;
	ld.global.ca.f64 data0, [%rd22+0];
	ld.global.ca.f64 data1, [%rd22+256];
	ld.global.ca.f64 data2, [%rd22+512];
	ld.global.ca.f64 data3, [%rd22+768];
	add.f64 %fd278, data0, %fd278;
	add.f64 %fd277, data1, %fd277;
	add.f64 %fd276, data2, %fd276;
	add.f64 %fd275, data3, %fd275;
	}
	// end inline asm
	add.s32 	%r26, %r12, -3072;
	cvt.u64.u32 	%rd68, %r26;
	and.b64  	%rd69, %rd68, 65528;
	add.s64 	%rd23, %rd7, %rd69;
	// begin inline asm
	{	
.reg .f64 data<4>;
	ld.global.ca.f64 data0, [%rd23+0];
	ld.global.ca.f64 data1, [%rd23+256];
	ld.global.ca.f64 data2, [%rd23+512];
	ld.global.ca.f64 data3, [%rd23+768];
	add.f64 %fd278, data0, %fd278;
	add.f64 %fd277, data1, %fd277;
	add.f64 %fd276, data2, %fd276;
	add.f64 %fd275, data3, %fd275;
	}
	// end inline asm
	add.s32 	%r27, %r12, -2048;
	cvt.u64.u32 	%rd70, %r27;
	and.b64  	%rd71, %rd70, 65528;
	add.s64 	%rd24, %rd7, %rd71;
	// begin inline asm
	{	
.reg .f64 data<4>;
	ld.global.ca.f64 data0, [%rd24+0];
	ld.global.ca.f64 data1, [%rd24+256];
	ld.global.ca.f64 data2, [%rd24+512];
	ld.global.ca.f64 data3, [%rd24+768];
	add.f64 %fd278, data0, %fd278;
	add.f64 %fd277, data1, %fd277;
	add.f64 %fd276, data2, %fd276;
	add.f64 %fd275, data3, %fd275;
	}
	// end inline asm
	add.s32 	%r28, %r12, -1024;
	cvt.u64.u32 	%rd72, %r28;
	and.b64  	%rd73, %rd72, 65528;
	add.s64 	%rd25, %rd7, %rd73;
	// begin inline asm
	{	
.reg .f64 data<4>;
	ld.global.ca.f64 data0, [%rd25+0];
	ld.global.ca.f64 data1, [%rd25+256];
	ld.global.ca.f64 data2, [%rd25+512];
	ld.global.ca.f64 data3, [%rd25+768];
	add.f64 %fd278, data0, %fd278;
	add.f64 %fd277, data1, %fd277;
	add.f64 %fd276, data2, %fd276;
	add.f64 %fd275, data3, %fd275;
	}
	// end inline asm
	cvt.u64.u32 	%rd74, %r12;
	and.b64  	%rd75, %rd74, 57336;
	add.s64 	%rd26, %rd7, %rd75;
	// begin inline asm
	{	
.reg .f64 data<4>;
	ld.global.ca.f64 data0, [%rd26+0];
	ld.global.ca.f64 data1, [%rd26+256];
	ld.global.ca.f64 data2, [%rd26+512];
	ld.global.ca.f64 data3, [%rd26+768];
	add.f64 %fd278, data0, %fd278;
	add.f64 %fd277, data1, %fd277;
	add.f64 %fd276, data2, %fd276;
	add.f64 %fd275, data3, %fd275;
	}
	// end inline asm
	add.s32 	%r29, %r12, 1024;
	cvt.u64.u32 	%rd76, %r29;
	and.b64  	%rd77, %rd76, 65528;
	add.s64 	%rd27, %rd7, %rd77;
	// begin inline asm
	{	
.reg .f64 data<4>;
	ld.global.ca.f64 data0, [%rd27+0];
	ld.global.ca.f64 data1, [%rd27+256];
	ld.global.ca.f64 data2, [%rd27+512];
	ld.global.ca.f64 data3, [%rd27+768];
	add.f64 %fd278, data0, %fd278;
	add.f64 %fd277, data1, %fd277;
	add.f64 %fd276, data2, %fd276;
	add.f64 %fd275, data3, %fd275;
	}
	// end inline asm
	add.s32 	%r30, %r12, 2048;
	cvt.u64.u32 	%rd78, %r30;
	and.b64  	%rd79, %rd78, 65528;
	add.s64 	%rd28, %rd7, %rd79;
	// begin inline asm
	{	
.reg .f64 data<4>;
	ld.global.ca.f64 data0, [%rd28+0];
	ld.global.ca.f64 data1, [%rd28+256];
	ld.global.ca.f64 data2, [%rd28+512];
	ld.global.ca.f64 data3, [%rd28+768];
	add.f64 %fd278, data0, %fd278;
	add.f64 %fd277, data1, %fd277;
	add.f64 %fd276, data2, %fd276;
	add.f64 %fd275, data3, %fd275;
	}
	// end inline asm
	add.s32 	%r31, %r12, 3072;
	cvt.u64.u32 	%rd80, %r31;
	and.b64  	%rd81, %rd80, 65528;
	add.s64 	%rd29, %rd7, %rd81;
	// begin inline asm
	{	
.reg .f64 data<4>;
	ld.global.ca.f64 data0, [%rd29+0];
	ld.global.ca.f64 data1, [%rd29+256];
	ld.global.ca.f64 data2, [%rd29+512];
	ld.global.ca.f64 data3, [%rd29+768];
	add.f64 %fd278, data0, %fd278;
	add.f64 %fd277, data1, %fd277;
	add.f64 %fd276, data2, %fd276;
	add.f64 %fd275, data3, %fd275;
	}
	// end inline asm
	add.s32 	%r32, %r12, 4096;
	cvt.u64.u32 	%rd82, %r32;
	and.b64  	%rd83, %rd82, 65528;
	add.s64 	%rd30, %rd7, %rd83;
	// begin inline asm
	{	
.reg .f64 data<4>;
	ld.global.ca.f64 data0, [%rd30+0];
	ld.global.ca.f64 data1, [%rd30+256];
	ld.global.ca.f64 data2, [%rd30+512];
	ld.global.ca.f64 data3, [%rd30+768];
	add.f64 %fd278, data0, %fd278;
	add.f64 %fd277, data1, %fd277;
	add.f64 %fd276, data2, %fd276;
	add.f64 %fd275, data3, %fd275;
	}
	// end inline asm
	add.s32 	%r33, %r12, 5120;
	cvt.u64.u32 	%rd84, %r33;
	and.b64  	%rd85, %rd84, 65528;
	add.s64 	%rd31, %rd7, %rd85;
	// begin inline asm
	{	
.reg .f64 data<4>;
	ld.global.ca.f64 data0, [%rd31+0];
	ld.global.ca.f64 data1, [%rd31+256];
	ld.global.ca.f64 data2, [%rd31+512];
	ld.global.ca.f64 data3, [%rd31+768];
	add.f64 %fd278, data0, %fd278;
	add.f64 %fd277, data1, %fd277;
	add.f64 %fd276, data2, %fd276;
	add.f64 %fd275, data3, %fd275;
	}
	// end inline asm
	add.s32 	%r34, %r12, 6144;
	cvt.u64.u32 	%rd86, %r34;
	and.b64  	%rd87, %rd86, 65528;
	add.s64 	%rd32, %rd7, %rd87;
	// begin inline asm
	{	
.reg .f64 data<4>;
	ld.global.ca.f64 data0, [%rd32+0];
	ld.global.ca.f64 data1, [%rd32+256];
	ld.global.ca.f64 data2, [%rd32+512];
	ld.global.ca.f64 data3, [%rd32+768];
	add.f64 %fd278, data0, %fd278;
	add.f64 %fd277, data1, %fd277;
	add.f64 %fd276, data2, %fd276;
	add.f64 %fd275, data3, %fd275;
	}
	// end inline asm
	add.s32 	%r35, %r12, 7168;
	cvt.u64.u32 	%rd88, %r35;
	and.b64  	%rd89, %rd88, 65528;
	add.s64 	%rd33, %rd7, %rd89;
	// begin inline asm
	{	
.reg .f64 data<4>;
	ld.global.ca.f64 data0, [%rd33+0];
	ld.global.ca.f64 data1, [%rd33+256];
	ld.global.ca.f64 data2, [%rd33+512];
	ld.global.ca.f64 data3, [%rd33+768];
	add.f64 %fd278, data0, %fd278;
	add.f64 %fd277, data1, %fd277;
	add.f64 %fd276, data2, %fd276;
	add.f64 %fd275, data3, %fd275;
	}
	// end inline asm
	add.s32 	%r36, %r12, 8192;
	cvt.u64.u32 	%rd90, %r36;
	and.b64  	%rd91, %rd90, 65528;
	add.s64 	%rd34, %rd7, %rd91;
	// begin inline asm
	{	
.reg .f64 data<4>;
	ld.global.ca.f64 data0, [%rd34+0];
	ld.global.ca.f64 data1, [%rd34+256];
	ld.global.ca.f64 data2, [%rd34+512];
	ld.global.ca.f64 data3, [%rd34+768];
	add.f64 %fd278, data0, %fd278;
	add.f64 %fd277, data1, %fd277;
	add.f64 %fd276, data2, %fd276;
	add.f64 %fd275, data3, %fd275;
	}
	// end inline asm
	add.s32 	%r37, %r12, 9216;
	cvt.u64.u32 	%rd92, %r37;
	and.b64  	%rd93, %rd92, 65528;
	add.s64 	%rd35, %rd7, %rd93;
	// begin inline asm
	{	
.reg .f64 data<4>;
	ld.global.ca.f64 data0, [%rd35+0];
	ld.global.ca.f64 data1, [%rd35+256];
	ld.global.ca.f64 data2, [%rd35+512];
	ld.global.ca.f64 data3, [%rd35+768];
	add.f64 %fd278, data0, %fd278;
	add.f64 %fd277, data1, %fd277;
	add.f64 %fd276, data2, %fd276;
	add.f64 %fd275, data3, %fd275;
	}
	// end inline asm
	add.s32 	%r38, %r12, 10240;
	cvt.u64.u32 	%rd94, %r38;
	and.b64  	%rd95, %rd94, 65528;
	add.s64 	%rd36, %rd7, %rd95;
	// begin inline asm
	{	
.reg .f64 data<4>;
	ld.global.ca.f64 data0, [%rd36+0];
	ld.global.ca.f64 data1, [%rd36+256];
	ld.global.ca.f64 data2, [%rd36+512];
	ld.global.ca.f64 data3, [%rd36+768];
	add.f64 %fd278, data0, %fd278;
	add.f64 %fd277, data1, %fd277;
	add.f64 %fd276, data2, %fd276;
	add.f64 %fd275, data3, %fd275;
	}
	// end inline asm
	add.s32 	%r39, %r12, 11264;
	cvt.u64.u32 	%rd96, %r39;
	and.b64  	%rd97, %rd96, 65528;
	add.s64 	%rd37, %rd7, %rd97;
	// begin inline asm
	{	
.reg .f64 data<4>;
	ld.global.ca.f64 data0, [%rd37+0];
	ld.global.ca.f64 data1, [%rd37+256];
	ld.global.ca.f64 data2, [%rd37+512];
	ld.global.ca.f64 data3, [%rd37+768];
	add.f64 %fd278, data0, %fd278;
	add.f64 %fd277, data1, %fd277;
	add.f64 %fd276, data2, %fd276;
	add.f64 %fd275, data3, %fd275;
	}
	// end inline asm
	add.s32 	%r40, %r12, 12288;
	cvt.u64.u32 	%rd98, %r40;
	and.b64  	%rd99, %rd98, 65528;
	add.s64 	%rd38, %rd7, %rd99;
	// begin inline asm
	{	
.reg .f64 data<4>;
	ld.global.ca.f64 data0, [%rd38+0];
	ld.global.ca.f64 data1, [%rd38+256];
	ld.global.ca.f64 data2, [%rd38+512];
	ld.global.ca.f64 data3, [%rd38+768];
	add.f64 %fd278, data0, %fd278;
	add.f64 %fd277, data1, %fd277;
	add.f64 %fd276, data2, %fd276;
	add.f64 %fd275, data3, %fd275;
	}
	// end inline asm
	add.s32 	%r41, %r12, 13312;
	cvt.u64.u32 	%rd100, %r41;
	and.b64  	%rd101, %rd100, 65528;
	add.s64 	%rd39, %rd7, %rd101;
	// begin inline asm
	{	
.reg .f64 data<4>;
	ld.global.ca.f64 data0, [%rd39+0];
	ld.global.ca.f64 data1, [%rd39+256];
	ld.global.ca.f64 data2, [%rd39+512];
	ld.global.ca.f64 data3, [%rd39+768];
	add.f64 %fd278, data0, %fd278;
	add.f64 %fd277, data1, %fd277;
	add.f64 %fd276, data2, %fd276;
	add.f64 %fd275, data3, %fd275;
	}
	// end inline asm
	add.s32 	%r42, %r12, 14336;
	cvt.u64.u32 	%rd102, %r42;
	and.b64  	%rd103, %rd102, 65528;
	add.s64 	%rd40, %rd7, %rd103;
	// begin inline asm
	{	
.reg .f64 data<4>;
	ld.global.ca.f64 data0, [%rd40+0];
	ld.global.ca.f64 data1, [%rd40+256];
	ld.global.ca.f64 data2, [%rd40+512];
	ld.global.ca.f64 data3, [%rd40+768];
	add.f64 %fd278, data0, %fd278;
	add.f64 %fd277, data1, %fd277;
	add.f64 %fd276, data2, %fd276;
	add.f64 %fd275, data3, %fd275;
	}
	// end inline asm
	add.s32 	%r43, %r12, 15360;
	cvt.u64.u32 	%rd104, %r43;
	and.b64  	%rd105, %rd104, 65528;
	add.s64 	%rd41, %rd7, %rd105;
	// begin inline asm
	{	
.reg .f64 data<4>;
	ld.global.ca.f64 data0, [%rd41+0];
	ld.global.ca.f64 data1, [%rd41+256];
	ld.global.ca.f64 data2, [%rd41+512];
	ld.global.ca.f64 data3, [%rd41+768];
	add.f64 %fd278, data0, %fd278;
	add.f64 %fd277, data1, %fd277;
	add.f64 %fd276, data2, %fd276;
	add.f64 %fd275, data3, %fd275;
	}
	// end inline asm
	add.s32 	%r50, %r50, 4096;
	add.s32 	%r49, %r49, 4096;
	setp.ne.s32 	%p2, %r50, 34816;
	@%p2 bra 	$L__BB0_3;
	cvta.to.global.u64 	%rd106, %rd4;
	cvta.to.global.u64 	%rd107, %rd5;
	cvta.to.global.u64 	%rd108, %rd6;
	// begin inline asm
	bar.sync 0;
	// end inline asm
	// begin inline asm
	mov.u32 %r44, %clock;
	// end inline asm
	mov.u32 	%r45, %ntid.x;
	mov.u32 	%r46, %ctaid.x;
	mad.lo.s32 	%r47, %r46, %r45, %r1;
	mul.wide.u32 	%rd109, %r47, 4;
	add.s64 	%rd110, %rd106, %rd109;
	st.global.u32 	[%rd110], %r10;
	add.s64 	%rd111, %rd107, %rd109;
	st.global.u32 	[%rd111], %r44;
	add.f64 	%fd271, %fd278, %fd277;
	add.f64 	%fd272, %fd271, %fd276;
	add.f64 	%fd273, %fd272, %fd275;
	mul.wide.u32 	%rd112, %r47, 8;
	add.s64 	%rd113, %rd108, %rd112;
	st.global.f64 	[%rd113], %fd273;
	ret;

}


// ===== COMPILED SASS (sm_100) =====

	.target	sm_100

	.elftype	@"ET_EXEC"


//--------------------- .note.nv.tkinfo           --------------------------
	.section	.note.nv.tkinfo,"",@"SHT_NOTE"
	.sectionflags	@"SHF_NOTE_NV_TKINFO"
	.tkinfo
        /*0018*/ 	.word	0x00000002
        /*0030*/ 	.string	""
        /*0030*/ 	.string	"ptxas"
        /*0030*/ 	.string	"Cuda compilation tools, release 13.0, V13.0.88"
        /*0030*/ 	.string	"Build cuda_13.0.r13.0/compiler.36424714_0"
        /*0030*/ 	.string	"-arch sm_100 -m 64 "



//--------------------- .note.nv.cuinfo           --------------------------
	.section	.note.nv.cuinfo,"",@"SHT_NOTE"
	.sectionflags	@"SHF_NOTE_NV_CUINFO"
        /*0018*/ 	.short	0x0002
        /*001a*/ 	.short	0x0064
        /*001c*/ 	.short	0x0082
	.zero		2


//--------------------- .nv.info                  --------------------------
	.section	.nv.info,"",@"SHT_CUDA_INFO"
	.align	4


	//----- nvinfo : EIATTR_REGCOUNT
	.align		4
        /*0000*/ 	.byte	0x04, 0x2f
        /*0002*/ 	.short	(.L_1 - .L_0)
	.align		4
.L_0:
        /*0004*/ 	.word	index@(_Z5l1_bwPjS_PdS0_)
        /*0008*/ 	.word	0x00000020


	//----- nvinfo : EIATTR_FRAME_SIZE
	.align		4
.L_1:
        /*000c*/ 	.byte	0x04, 0x11
        /*000e*/ 	.short	(.L_3 - .L_2)
	.align		4
.L_2:
        /*0010*/ 	.word	index@(_Z5l1_bwPjS_PdS0_)
        /*0014*/ 	.word	0x00000000


	//----- nvinfo : EIATTR_MIN_STACK_SIZE
	.align		4
.L_3:
        /*0018*/ 	.byte	0x04, 0x12
        /*001a*/ 	.short	(.L_5 - .L_4)
	.align		4
.L_4:
        /*001c*/ 	.word	index@(_Z5l1_bwPjS_PdS0_)
        /*0020*/ 	.word	0x00000000
.L_5:


//--------------------- .nv.compat                --------------------------
	.section	.nv.compat,"",@"SHT_CUDA_COMPAT_INFO"
	.align	4
        /*0000*/ 	.byte	0x02, 0x09, 0x00, 0x00, 0x02, 0x02, 0x01, 0x00, 0x02, 0x05, 0x05, 0x00, 0x03, 0x07, 0x01, 0x01
        /*0010*/ 	.byte	0x02, 0x03, 0x00, 0x00, 0x02, 0x06, 0x01, 0x00, 0x04, 0x0b, 0x08, 0x00, 0x01, 0x00, 0x00, 0x00
        /*0020*/ 	.byte	0x00, 0x00, 0x00, 0x00


//--------------------- .nv.info._Z5l1_bwPjS_PdS0_ --------------------------
	.section	.nv.info._Z5l1_bwPjS_PdS0_,"",@"SHT_CUDA_INFO"
	.sectionflags	@""
	.align	4


	//----- nvinfo : EIATTR_CUDA_API_VERSION
	.align		4
        /*0000*/ 	.byte	0x04, 0x37
        /*0002*/ 	.short	(.L_7 - .L_6)
.L_6:
        /*0004*/ 	.word	0x00000082


	//----- nvinfo : EIATTR_KPARAM_INFO
	.align		4
.L_7:
        /*0008*/ 	.byte	0x04, 0x17
        /*000a*/ 	.short	(.L_9 - .L_8)
.L_8:
        /*000c*/ 	.word	0x00000000
        /*0010*/ 	.short	0x0003
        /*0012*/ 	.short	0x0018
        /*0014*/ 	.byte	0x00, 0xf5, 0x21, 0x00


	//----- nvinfo : EIATTR_KPARAM_INFO
	.align		4
.L_9:
        /*0018*/ 	.byte	0x04, 0x17
        /*001a*/ 	.short	(.L_11 - .L_10)
.L_10:
        /*001c*/ 	.word	0x00000000
        /*0020*/ 	.short	0x0002
        /*0022*/ 	.short	0x0010
        /*0024*/ 	.byte	0x00, 0xf5, 0x21, 0x00


	//----- nvinfo : EIATTR_KPARAM_INFO
	.align		4
.L_11:
        /*0028*/ 	.byte	0x04, 0x17
        /*002a*/ 	.short	(.L_13 - .L_12)
.L_12:
        /*002c*/ 	.word	0x00000000
        /*0030*/ 	.short	0x0001
        /*0032*/ 	.short	0x0008
        /*0034*/ 	.byte	0x00, 0xf5, 0x21, 0x00


	//----- nvinfo : EIATTR_KPARAM_INFO
	.align		4
.L_13:
        /*0038*/ 	.byte	0x04, 0x17
        /*003a*/ 	.short	(.L_15 - .L_14)
.L_14:
        /*003c*/ 	.word	0x00000000
        /*0040*/ 	.short	0x0000
        /*0042*/ 	.short	0x0000
        /*0044*/ 	.byte	0x00, 0xf5, 0x21, 0x00


	//----- nvinfo : EIATTR_SPARSE_MMA_MASK
	.align		4
.L_15:
        /*0048*/ 	.byte	0x03, 0x50
        /*004a*/ 	.short	0x0000


	//----- nvinfo : EIATTR_MAXREG_COUNT
	.align		4
        /*004c*/ 	.byte	0x03, 0x1b
        /*004e*/ 	.short	0x00ff


	//----- nvinfo : EIATTR_NUM_BARRIERS
	.align		4
        /*0050*/ 	.byte	0x02, 0x4c
        /*0052*/ 	.byte	0x01
	.zero		1


	//----- nvinfo : EIATTR_MERCURY_ISA_VERSION
	.align		4
        /*0054*/ 	.byte	0x03, 0x5f
        /*0056*/ 	.short	0x0101


	//----- nvinfo : EIATTR_VRC_CTA_INIT_COUNT
	.align		4
        /*0058*/ 	.byte	0x02, 0x4a
	.zero		1
	.zero		1


	//----- nvinfo : EIATTR_EXIT_INSTR_OFFSETS
	.align		4
        /*005c*/ 	.byte	0x04, 0x1c
        /*005e*/ 	.short	(.L_17 - .L_16)


	//   ....[0]....
.L_16:
        /*0060*/ 	.word	0x00001b10


	//----- nvinfo : EIATTR_CRS_STACK_SIZE
	.align		4
.L_17:
        /*0064*/ 	.byte	0x04, 0x1e
        /*0066*/ 	.short	(.L_19 - .L_18)
.L_18:
        /*0068*/ 	.word	0x00000000


	//----- nvinfo : EIATTR_CBANK_PARAM_SIZE
	.align		4
.L_19:
        /*006c*/ 	.byte	0x03, 0x19
        /*006e*/ 	.short	0x0020


	//----- nvinfo : EIATTR_PARAM_CBANK
	.align		4
        /*0070*/ 	.byte	0x04, 0x0a
        /*0072*/ 	.short	(.L_21 - .L_20)
	.align		4
.L_20:
        /*0074*/ 	.word	index@(.nv.constant0._Z5l1_bwPjS_PdS0_)
        /*0078*/ 	.short	0x0380
        /*007a*/ 	.short	0x0020


	//----- nvinfo : EIATTR_SW_WAR
	.align		4
.L_21:
        /*007c*/ 	.byte	0x04, 0x36
        /*007e*/ 	.short	(.L_23 - .L_22)
.L_22:
        /*0080*/ 	.word	0x00000008
.L_23:


//--------------------- .nv.callgraph             --------------------------
	.section	.nv.callgraph,"",@"SHT_CUDA_CALLGRAPH"
	.align	4
	.sectionentsize	8
	.align		4
        /*0000*/ 	.word	0x00000000
	.align		4
        /*0004*/ 	.word	0xffffffff
	.align		4
        /*0008*/ 	.word	0x00000000
	.align		4
        /*000c*/ 	.word	0xfffffffe
	.align		4
        /*0010*/ 	.word	0x00000000
	.align		4
        /*0014*/ 	.word	0xfffffffd
	.align		4
        /*0018*/ 	.word	0x00000000
	.align		4
        /*001c*/ 	.word	0xfffffffc


//--------------------- .text._Z5l1_bwPjS_PdS0_   --------------------------
	.section	.text._Z5l1_bwPjS_PdS0_,"ax",@progbits
	.align	128
        .global         _Z5l1_bwPjS_PdS0_
        .type           _Z5l1_bwPjS_PdS0_,@function
        .size           _Z5l1_bwPjS_PdS0_,(.L_x_4 - _Z5l1_bwPjS_PdS0_)
        .other          _Z5l1_bwPjS_PdS0_,@"STO_CUDA_ENTRY STV_DEFAULT"
_Z5l1_bwPjS_PdS0_:
.text._Z5l1_bwPjS_PdS0_:
[----:B------:R-:W-:Y:S01]  /*0000*/  LDC R1, c[0x0][0x37c] ;  /* 0x0000df00ff017b82 */ /* 0x000fe20000000800 */
[----:B------:R-:W0:Y:S07]  /*0010*/  S2R R0, SR_TID.X ;  /* 0x0000000000007919 */ /* 0x000e2e0000002100 */
[----:B------:R-:W0:Y:S01]  /*0020*/  LDC.64 R2, c[0x0][0x398] ;  /* 0x0000e600ff027b82 */ /* 0x000e220000000a00 */
[----:B------:R-:W-:Y:S01]  /*0030*/  BSSY.RECONVERGENT B0, `(.L_x_0) ;  /* 0x0000010000007945 */ /* 0x000fe20003800200 */
[----:B------:R-:W-:Y:S01]  /*0040*/  CS2R R14, SRZ ;  /* 0x00000000000e7805 */ /* 0x000fe2000001ff00 */
[----:B------:R-:W1:Y:S01]  /*0050*/  LDCU.64 UR6, c[0x0][0x358] ;  /* 0x00006b00ff0677ac */ /* 0x000e620008000a00 */
[----:B0-----:R-:W-:-:S04]  /*0060*/  IMAD.WIDE.U32 R2, R0, 0x8, R2 ;  /* 0x0000000800027825 */ /* 0x001fc800078e0002 */
[----:B------:R-:W-:Y:S02]  /*0070*/  IMAD.MOV.U32 R5, RZ, RZ, R2 ;  /* 0x000000ffff057224 */ /* 0x000fe400078e0002 */
[----:B------:R-:W-:Y:S02]  /*0080*/  IMAD.MOV.U32 R6, RZ, RZ, R3 ;  /* 0x000000ffff067224 */ /* 0x000fe400078e0003 */
[----:B-1----:R-:W-:-:S07]  /*0090*/  IMAD.MOV.U32 R4, RZ, RZ, R0 ;  /* 0x000000ffff047224 */ /* 0x002fce00078e0000 */
.L_x_1:
[----:B------:R-:W-:Y:S02]  /*00a0*/  IMAD.MOV.U32 R2, RZ, RZ, R5 ;  /* 0x000000ffff027224 */ /* 0x000fe400078e0005 */
[----:B------:R-:W-:-:S06]  /*00b0*/  IMAD.MOV.U32 R3, RZ, RZ, R6 ;  /* 0x000000ffff037224 */ /* 0x000fcc00078e0006 */
[----:B------:R-:W2:Y:S01]  /*00c0*/  LDG.E.64.STRONG.SM R2, desc[UR6][R2.64] ;  /* 0x0000000602027981 */ /* 0x000ea2000c1ebb00 */
[C---:B------:R-:W-:Y:S01]  /*00d0*/  ISETP.GE.U32.AND P0, PT, R4.reuse, 0x1c00, PT ;  /* 0x00001c000400780c */ /* 0x040fe20003f06070 */
[----:B------:R-:W-:Y:S01]  /*00e0*/  VIADD R4, R4, 0x400 ;  /* 0x0000040004047836 */ /* 0x000fe20000000000 */
[----:B------:R-:W-:-:S05]  /*00f0*/  IADD3 R5, P1, PT, R5, 0x2000, RZ ;  /* 0x0000200005057810 */ /* 0x000fca0007f3e0ff */
[----:B------:R-:W-:Y:S01]  /*0100*/  IMAD.X R6, RZ, RZ, R6, P1 ;  /* 0x000000ffff067224 */ /* 0x000fe200008e0606 */
[----:B--2---:R-:W-:-:S05]  /*0110*/  DADD R14, R2, R14 ;  /* 0x00000000020e7229 */ /* 0x004fca000000000e */
[----:B------:R-:W-:Y:S06]  /*0120*/  @!P0 BRA `(.L_x_1) ;  /* 0xfffffffc00dc8947 */ /* 0x000fec000383ffff */
[----:B------:R-:W-:Y:S05]  /*0130*/  BSYNC.RECONVERGENT B0 ;  /* 0x0000000000007941 */ /* 0x000fea0003800200 */
.L_x_0:
[----:B------:R-:W-:Y:S01]  /*0140*/  BAR.SYNC.DEFER_BLOCKING 0x0 ;  /* 0x0000000000007b1d */ /* 0x000fe20000010000 */
[----:B------:R-:W-:Y:S02]  /*0150*/  CS2R.32 R2, SR_CLOCKLO ;  /* 0x0000000000027805 */ /* 0x000fe40000005000 */
[----:B------:R-:W-:Y:S02]  /*0160*/  LOP3.LUT R3, R0, 0x800, RZ, 0xfc, !PT ;  /* 0x0000080000037812 */ /* 0x000fe400078efcff */
[----:B------:R-:W-:Y:S02]  /*0170*/  CS2R R6, SRZ ;  /* 0x0000000000067805 */ /* 0x000fe4000001ff00 */
[----:B------:R-:W-:Y:S02]  /*0180*/  CS2R R10, SRZ ;  /* 0x00000000000a7805 */ /* 0x000fe4000001ff00 */
[----:B------:R-:W-:Y:S01]  /*0190*/  CS2R R16, SRZ ;  /* 0x0000000000107805 */ /* 0x000fe2000001ff00 */
[----:B------:R-:W0:Y:S01]  /*01a0*/  LDCU.64 UR8, c[0x0][0x398] ;  /* 0x00007300ff0877ac */ /* 0x000e220008000a00 */
[----:B------:R-:W-:-:S05]  /*01b0*/  UMOV UR4, 0x800 ;  /* 0x0000080000047882 */ /* 0x000fca0000000000 */
.L_x_2:
[----:B------:R-:W-:-:S04]  /*01c0*/  IMAD.SHL.U32 R26, R3, 0x8, RZ ;  /* 0x00000008031a7824 */ /* 0x000fc800078e00ff */
[----:B------:R-:W-:-:S05]  /*01d0*/  VIADD R4, R26, 0xffffc000 ;  /* 0xffffc0001a047836 */ /* 0x000fca0000000000 */
[----:B------:R-:W-:-:S04]  /*01e0*/  LOP3.LUT R4, R4, 0x9ff8, RZ, 0xc0, !PT ;  /* 0x00009ff804047812 */ /* 0x000fc800078ec0ff */
[----:B0-----:R-:W-:-:S05]  /*01f0*/  IADD3 R28, P0, PT, R4, UR8, RZ ;  /* 0x00000008041c7c10 */ /* 0x001fca000ff1e0ff */
[----:B------:R-:W-:-:S05]  /*0200*/  IMAD.X R29, RZ, RZ, UR9, P0 ;  /* 0x00000009ff1d7e24 */ /* 0x000fca00080e06ff */
[----:B------:R-:W2:Y:S04]  /*0210*/  LDG.E.64.STRONG.SM R20, desc[UR6][R28.64] ;  /* 0x000000061c147981 */ /* 0x000ea8000c1ebb00 */
[----:B------:R-:W3:Y:S01]  /*0220*/  LDG.E.64.STRONG.SM R8, desc[UR6][R28.64+0x100] ;  /* 0x000100061c087981 */ /* 0x000ee2000c1ebb00 */
[----:B------:R-:W-:-:S03]  /*0230*/  VIADD R12, R26, 0xffffc400 ;  /* 0xffffc4001a0c7836 */ /* 0x000fc60000000000 */
[----:B------:R-:W4:Y:S02]  /*0240*/  LDG.E.64.STRONG.SM R18, desc[UR6][R28.64+0x300] ;  /* 0x000300061c127981 */ /* 0x000f24000c1ebb00 */
[----:B------:R-:W-:Y:S02]  /*0250*/  LOP3.LUT R12, R12, 0xbff8, RZ, 0xc0, !PT ;  /* 0x0000bff80c0c7812 */ /* 0x000fe400078ec0ff */
[----:B------:R0:W5:Y:S02]  /*0260*/  LDG.E.64.STRONG.SM R4, desc[UR6][R28.64+0x200] ;  /* 0x000200061c047981 */ /* 0x000164000c1ebb00 */
[----:B------:R-:W-:-:S05]  /*0270*/  IADD3 R24, P0, PT, R12, UR8, RZ ;  /* 0x000000080c187c10 */ /* 0x000fca000ff1e0ff */
[----:B------:R-:W-:-:S05]  /*0280*/  IMAD.X R25, RZ, RZ, UR9, P0 ;  /* 0x00000009ff197e24 */ /* 0x000fca00080e06ff */
[----:B------:R-:W5:Y:S04]  /*0290*/  LDG.E.64.STRONG.SM R12, desc[UR6][R24.64] ;  /* 0x00000006180c7981 */ /* 0x000f68000c1ebb00 */
[----:B------:R-:W5:Y:S01]  /*02a0*/  LDG.E.64.STRONG.SM R22, desc[UR6][R24.64+0x100] ;  /* 0x0001000618167981 */ /* 0x000f62000c1ebb00 */
[----:B------:R-:W-:-:S05]  /*02b0*/  VIADD R27, R26, 0xffffc800 ;  /* 0xffffc8001a1b7836 */ /* 0x000fca0000000000 */
[----:B------:R-:W-:-:S04]  /*02c0*/  LOP3.LUT R27, R27, 0xbff8, RZ, 0xc0, !PT ;  /* 0x0000bff81b1b7812 */ /* 0x000fc800078ec0ff */
[----:B0-----:R-:W-:-:S05]  /*02d0*/  IADD3 R28, P0, PT, R27, UR8, RZ ;  /* 0x000000081b1c7c10 */ /* 0x001fca000ff1e0ff */
[----:B------:R-:W-:Y:S01]  /*02e0*/  IMAD.X R29, RZ, RZ, UR9, P0 ;  /* 0x00000009ff1d7e24 */ /* 0x000fe200080e06ff */
[----:B--2---:R-:W-:Y:S01]  /*02f0*/  DADD R14, R20, R14 ;  /* 0x00000000140e7229 */ /* 0x004fe2000000000e */
[----:B------:R-:W2:Y:S01]  /*0300*/  LDG.E.64.STRONG.SM R20, desc[UR6][R24.64+0x200] ;  /* 0x0002000618147981 */ /* 0x000ea2000c1ebb00 */
[----:B---3--:R-:W-:-:S03]  /*0310*/  DADD R8, R8, R16 ;  /* 0x0000000008087229 */ /* 0x008fc60000000010 */
[----:B------:R0:W3:Y:S01]  /*0320*/  LDG.E.64.STRONG.SM R16, desc[UR6][R24.64+0x300] ;  /* 0x0003000618107981 */ /* 0x0000e2000c1ebb00 */
[----:B----4-:R-:W-:-:S03]  /*0330*/  DADD R18, R18, R6 ;  /* 0x0000000012127229 */ /* 0x010fc60000000006 */
[----:B------:R-:W4:Y:S01]  /*0340*/  LDG.E.64.STRONG.SM R6, desc[UR6][R28.64+0x100] ;  /* 0x000100061c067981 */ /* 0x000f22000c1ebb00 */
[----:B-----5:R-:W-:-:S03]  /*0350*/  DADD R12, R14, R12 ;  /* 0x000000000e0c7229 */ /* 0x020fc6000000000c */
[----:B------:R-:W5:Y:S01]  /*0360*/  LDG.E.64.STRONG.SM R14, desc[UR6][R28.64+0x200] ;  /* 0x000200061c0e7981 */ /* 0x000f62000c1ebb00 */
[----:B------:R-:W-:-:S03]  /*0370*/  DADD R22, R8, R22 ;  /* 0x0000000008167229 */ /* 0x000fc60000000016 */
[----:B------:R-:W5:Y:S01]  /*0380*/  LDG.E.64.STRONG.SM R8, desc[UR6][R28.64+0x300] ;  /* 0x000300061c087981 */ /* 0x000f62000c1ebb00 */
[----:B------:R-:W-:-:S03]  /*0390*/  DADD R4, R4, R10 ;  /* 0x0000000004047229 */ /* 0x000fc6000000000a */
[----:B------:R1:W5:Y:S01]  /*03a0*/  LDG.E.64.STRONG.SM R10, desc[UR6][R28.64] ;  /* 0x000000061c0a7981 */ /* 0x000362000c1ebb00 */
[----:B0-----:R-:W-:-:S05]  /*03b0*/  VIADD R24, R26, 0xffffcc00 ;  /* 0xffffcc001a187836 */ /* 0x001fca0000000000 */
[----:B------:R-:W-:-:S04]  /*03c0*/  LOP3.LUT R24, R24, 0xbff8, RZ, 0xc0, !PT ;  /* 0x0000bff818187812 */ /* 0x000fc800078ec0ff */
[----:B------:R-:W-:-:S05]  /*03d0*/  IADD3 R24, P0, PT, R24, UR8, RZ ;  /* 0x0000000818187c10 */ /* 0x000fca000ff1e0ff */
[----:B------:R-:W-:Y:S02]  /*03e0*/  IMAD.X R25, RZ, RZ, UR9, P0 ;  /* 0x00000009ff197e24 */ /* 0x000fe400080e06ff */
[----:B------:R-:W-:-:S05]  /*03f0*/  VIADD R27, R26, 0xffffd000 ;  /* 0xffffd0001a1b7836 */ /* 0x000fca0000000000 */
[----:B------:R-:W-:-:S04]  /*0400*/  LOP3.LUT R27, R27, 0xbff8, RZ, 0xc0, !PT ;  /* 0x0000bff81b1b7812 */ /* 0x000fc800078ec0ff */
[----:B-1----:R-:W-:-:S05]  /*0410*/  IADD3 R28, P0, PT, R27, UR8, RZ ;  /* 0x000000081b1c7c10 */ /* 0x002fca000ff1e0ff */
[----:B------:R-:W-:Y:S01]  /*0420*/  IMAD.X R29, RZ, RZ, UR9, P0 ;  /* 0x00000009ff1d7e24 */ /* 0x000fe200080e06ff */
[----:B--2---:R-:W-:Y:S01]  /*0430*/  DADD R20, R4, R20 ;  /* 0x0000000004147229 */ /* 0x004fe20000000014 */
[----:B------:R-:W2:Y:S01]  /*0440*/  LDG.E.64.STRONG.SM R4, desc[UR6][R24.64] ;  /* 0x0000000618047981 */ /* 0x000ea2000c1ebb00 */
[----:B---3--:R-:W-:-:S03]  /*0450*/  DADD R16, R18, R16 ;  /* 0x0000000012107229 */ /* 0x008fc60000000010 */
[----:B------:R-:W3:Y:S01]  /*0460*/  LDG.E.64.STRONG.SM R18, desc[UR6][R24.64+0x100] ;  /* 0x0001000618127981 */ /* 0x000ee2000c1ebb00 */
[----:B----4-:R-:W-:-:S03]  /*0470*/  DADD R6, R22, R6 ;  /* 0x0000000016067229 */ /* 0x010fc60000000006 */
[----:B------:R-:W4:Y:S01]  /*0480*/  LDG.E.64.STRONG.SM R22, desc[UR6][R24.64+0x300] ;  /* 0x0003000618167981 */ /* 0x000f22000c1ebb00 */
[----:B-----5:R-:W-:-:S03]  /*0490*/  DADD R14, R20, R14 ;  /* 0x00000000140e7229 */ /* 0x020fc6000000000e */
[----:B------:R-:W5:Y:S01]  /*04a0*/  LDG.E.64.STRONG.SM R20, desc[UR6][R28.64] ;  /* 0x000000061c147981 */ /* 0x000f62000c1ebb00 */
[----:B------:R-:W-:-:S03]  /*04b0*/  DADD R8, R16, R8 ;  /* 0x0000000010087229 */ /* 0x000fc60000000008 */
[----:B------:R-:W5:Y:S01]  /*04c0*/  LDG.E.64.STRONG.SM R16, desc[UR6][R28.64+0x100] ;  /* 0x000100061c107981 */ /* 0x000f62000c1ebb00 */
[----:B------:R-:W-:-:S03]  /*04d0*/  DADD R10, R12, R10 ;  /* 0x000000000c0a7229 */ /* 0x000fc6000000000a */
[----:B------:R0:W5:Y:S02]  /*04e0*/  LDG.E.64.STRONG.SM R12, desc[UR6][R24.64+0x200] ;  /* 0x00020006180c7981 */ /* 0x000164000c1ebb00 */
[----:B0-----:R-:W-:-:S05]  /*04f0*/  VIADD R24, R26, 0xffffd400 ;  /* 0xffffd4001a187836 */ /* 0x001fca0000000000 */
[----:B------:R-:W-:-:S04]  /*0500*/  LOP3.LUT R24, R24, 0xbff8, RZ, 0xc0, !PT ;  /* 0x0000bff818187812 */ /* 0x000fc800078ec0ff */
[----:B------:R-:W-:-:S05]  /*0510*/  IADD3 R24, P0, PT, R24, UR8, RZ ;  /* 0x0000000818187c10 */ /* 0x000fca000ff1e0ff */
        /* <DEDUP_REMOVED lines=13> */
[----:B------:R-:W-:-:S05]  /*05f0*/  VIADD R27, R26, 0xffffd800 ;  /* 0xffffd8001a1b7836 */ /* 0x000fca0000000000 */
[----:B------:R-:W-:-:S04]  /*0600*/  LOP3.LUT R27, R27, 0xbff8, RZ, 0xc0, !PT ;  /* 0x0000bff81b1b7812 */ /* 0x000fc800078ec0ff */
[----:B0-----:R-:W-:-:S05]  /*0610*/  IADD3 R28, P0, PT, R27, UR8, RZ ;  /* 0x000000081b1c7c10 */ /* 0x001fca000ff1e0ff */
[----:B------:R-:W-:Y:S02]  /*0620*/  IMAD.X R29, RZ, RZ, UR9, P0 ;  /* 0x00000009ff1d7e24 */ /* 0x000fe400080e06ff */
[----:B-1----:R-:W-:-:S05]  /*0630*/  VIADD R24, R26, 0xffffdc00 ;  /* 0xffffdc001a187836 */ /* 0x002fca0000000000 */
[----:B------:R-:W-:-:S04]  /*0640*/  LOP3.LUT R24, R24, 0xbff8, RZ, 0xc0, !PT ;  /* 0x0000bff818187812 */ /* 0x000fc800078ec0ff */
[----:B------:R-:W-:-:S05]  /*0650*/  IADD3 R24, P0, PT, R24, UR8, RZ ;  /* 0x0000000818187c10 */ /* 0x000fca000ff1e0ff */
        /* <DEDUP_REMOVED lines=13> */
[----:B------:R-:W-:-:S04]  /*0730*/  IADD3 R27, PT, PT, R26, -0x2000, RZ ;  /* 0xffffe0001a1b7810 */ /* 0x000fc80007ffe0ff */
        /* <DEDUP_REMOVED lines=34> */
[----:B------:R-:W5:Y:S04]  /*0960*/  LDG.E.64.STRONG.SM R10, desc[UR6][R24.64+0x200] ;  /* 0x00020006180a7981 */ /* 0x000f68000c1ebb00 */
[----:B------:R-:W5:Y:S01]  /*0970*/  LDG.E.64.STRONG.SM R24, desc[UR6][R28.64+0x300] ;  /* 0x000300061c187981 */ /* 0x000f62000c1ebb00 */
[----:B--2---:R-:W-:-:S03]  /*0980*/  DADD R20, R4, R20 ;  /* 0x0000000004147229 */ /* 0x004fc60000000014 */
[----:B------:R0:W2:Y:S01]  /*0990*/  LDG.E.64.STRONG.SM R4, desc[UR6][R28.64+0x200] ;  /* 0x000200061c047981 */ /* 0x0000a2000c1ebb00 */
[----:B---3--:R-:W-:Y:S01]  /*09a0*/  DADD R16, R18, R16 ;  /* 0x0000000012107229 */ /* 0x008fe20000000010 */
[----:B------:R-:W-:-:S05]  /*09b0*/  VIADD R18, R26, 0xffffec00 ;  /* 0xffffec001a127836 */ /* 0x000fca0000000000 */
[----:B------:R-:W-:-:S04]  /*09c0*/  LOP3.LUT R18, R18, 0xfff8, RZ, 0xc0, !PT ;  /* 0x0000fff812127812 */ /* 0x000fc800078ec0ff */
[----:B------:R-:W-:Y:S01]  /*09d0*/  IADD3 R18, P0, PT, R18, UR8, RZ ;  /* 0x0000000812127c10 */ /* 0x000fe2000ff1e0ff */
[----:B----4-:R-:W-:-:S04]  /*09e0*/  DADD R6, R22, R6 ;  /* 0x0000000016067229 */ /* 0x010fc80000000006 */
[----:B------:R-:W-:-:S05]  /*09f0*/  IMAD.X R19, RZ, RZ, UR9, P0 ;  /* 0x00000009ff137e24 */ /* 0x000fca00080e06ff */
[----:B------:R-:W3:Y:S01]  /*0a00*/  LDG.E.64.STRONG.SM R22, desc[UR6][R18.64+0x100] ;  /* 0x0001000612167981 */ /* 0x000ee2000c1ebb00 */
[----:B-----5:R-:W-:-:S03]  /*0a10*/  DADD R14, R20, R14 ;  /* 0x00000000140e7229 */ /* 0x020fc6000000000e */
[----:B------:R-:W4:Y:S01]  /*0a20*/  LDG.E.64.STRONG.SM R20, desc[UR6][R18.64+0x200] ;  /* 0x0002000612147981 */ /* 0x000f22000c1ebb00 */
[----:B------:R-:W-:-:S03]  /*0a30*/  DADD R8, R16, R8 ;  /* 0x0000000010087229 */ /* 0x000fc60000000008 */
[----:B------:R-:W5:Y:S01]  /*0a40*/  LDG.E.64.STRONG.SM R16, desc[UR6][R18.64+0x300] ;  /* 0x0003000612107981 */ /* 0x000f62000c1ebb00 */
[----:B------:R-:W-:-:S03]  /*0a50*/  DADD R10, R12, R10 ;  /* 0x000000000c0a7229 */ /* 0x000fc6000000000a */
[----:B------:R-:W5:Y:S01]  /*0a60*/  LDG.E.64.STRONG.SM R12, desc[UR6][R18.64] ;  /* 0x00000006120c7981 */ /* 0x000f62000c1ebb00 */
[----:B------:R-:W-:-:S05]  /*0a70*/  VIADD R27, R26, 0xfffff000 ;  /* 0xfffff0001a1b7836 */ /* 0x000fca0000000000 */
[----:B------:R-:W-:-:S04]  /*0a80*/  LOP3.LUT R27, R27, 0xfff8, RZ, 0xc0, !PT ;  /* 0x0000fff81b1b7812 */ /* 0x000fc800078ec0ff */
[----:B0-----:R-:W-:-:S05]  /*0a90*/  IADD3 R28, P0, PT, R27, UR8, RZ ;  /* 0x000000081b1c7c10 */ /* 0x001fca000ff1e0ff */
[----:B------:R-:W-:Y:S01]  /*0aa0*/  IMAD.X R29, RZ, RZ, UR9, P0 ;  /* 0x00000009ff1d7e24 */ /* 0x000fe200080e06ff */
[----:B------:R-:W-:-:S04]  /*0ab0*/  DADD R24, R6, R24 ;  /* 0x0000000006187229 */ /* 0x000fc80000000018 */
[----:B------:R-:W5:Y:S04]  /*0ac0*/  LDG.E.64.STRONG.SM R6, desc[UR6][R28.64+0x100] ;  /* 0x000100061c067981 */ /* 0x000f68000c1ebb00 */
[----:B------:R-:W5:Y:S01]  /*0ad0*/  LDG.E.64.STRONG.SM R18, desc[UR6][R28.64+0x200] ;  /* 0x000200061c127981 */ /* 0x000f62000c1ebb00 */
[----:B--2---:R-:W-:-:S03]  /*0ae0*/  DADD R4, R10, R4 ;  /* 0x000000000a047229 */ /* 0x004fc60000000004 */
[----:B------:R-:W2:Y:S01]  /*0af0*/  LDG.E.64.STRONG.SM R10, desc[UR6][R28.64] ;  /* 0x000000061c0a7981 */ /* 0x000ea2000c1ebb00 */
[----:B---3--:R-:W-:Y:S01]  /*0b00*/  DADD R22, R8, R22 ;  /* 0x0000000008167229 */ /* 0x008fe20000000016 */
[----:B------:R-:W-:-:S05]  /*0b10*/  VIADD R8, R26, 0xfffff400 ;  /* 0xfffff4001a087836 */ /* 0x000fca0000000000 */
[----:B------:R-:W-:-:S04]  /*0b20*/  LOP3.LUT R8, R8, 0xfff8, RZ, 0xc0, !PT ;  /* 0x0000fff808087812 */ /* 0x000fc800078ec0ff */
[----:B------:R-:W-:Y:S01]  /*0b30*/  IADD3 R8, P0, PT, R8, UR8, RZ ;  /* 0x0000000808087c10 */ /* 0x000fe2000ff1e0ff */
[----:B----4-:R-:W-:-:S04]  /*0b40*/  DADD R20, R4, R20 ;  /* 0x0000000004147229 */ /* 0x010fc80000000014 */
[----:B------:R-:W-:Y:S01]  /*0b50*/  IMAD.X R9, RZ, RZ, UR9, P0 ;  /* 0x00000009ff097e24 */ /* 0x000fe200080e06ff */
[----:B-----5:R-:W-:-:S04]  /*0b60*/  DADD R16, R24, R16 ;  /* 0x0000000018107229 */ /* 0x020fc80000000010 */
[----:B------:R-:W3:Y:S04]  /*0b70*/  LDG.E.64.STRONG.SM R4, desc[UR6][R8.64] ;  /* 0x0000000608047981 */ /* 0x000ee8000c1ebb00 */
[----:B------:R-:W4:Y:S01]  /*0b80*/  LDG.E.64.STRONG.SM R24, desc[UR6][R8.64+0x100] ;  /* 0x0001000608187981 */ /* 0x000f22000c1ebb00 */
[----:B------:R-:W-:-:S03]  /*0b90*/  DADD R12, R14, R12 ;  /* 0x000000000e0c7229 */ /* 0x000fc6000000000c */
[----:B------:R0:W5:Y:S01]  /*0ba0*/  LDG.E.64.STRONG.SM R14, desc[UR6][R28.64+0x300] ;  /* 0x000300061c0e7981 */ /* 0x000162000c1ebb00 */
[----:B------:R-:W-:Y:S01]  /*0bb0*/  DADD R6, R22, R6 ;  /* 0x0000000016067229 */ /* 0x000fe20000000006 */
[----:B------:R-:W-:-:S05]  /*0bc0*/  VIADD R22, R26, 0xfffff800 ;  /* 0xfffff8001a167836 */ /* 0x000fca0000000000 */
[----:B------:R-:W-:-:S04]  /*0bd0*/  LOP3.LUT R22, R22, 0xfff8, RZ, 0xc0, !PT ;  /* 0x0000fff816167812 */ /* 0x000fc800078ec0ff */
[----:B0-----:R-:W-:-:S05]  /*0be0*/  IADD3 R28, P0, PT, R22, UR8, RZ ;  /* 0x00000008161c7c10 */ /* 0x001fca000ff1e0ff */
[----:B------:R-:W-:-:S05]  /*0bf0*/  IMAD.X R29, RZ, RZ, UR9, P0 ;  /* 0x00000009ff1d7e24 */ /* 0x000fca00080e06ff */
[----:B------:R-:W5:Y:S01]  /*0c00*/  LDG.E.64.STRONG.SM R22, desc[UR6][R28.64] ;  /* 0x000000061c167981 */ /* 0x000f62000c1ebb00 */
[----:B--2---:R-:W-:-:S03]  /*0c10*/  DADD R10, R12, R10 ;  /* 0x000000000c0a7229 */ /* 0x004fc6000000000a */
[----:B------:R-:W2:Y:S04]  /*0c20*/  LDG.E.64.STRONG.SM R12, desc[UR6][R8.64+0x200] ;  /* 0x00020006080c7981 */ /* 0x000ea8000c1ebb00 */
[----:B------:R-:W2:Y:S01]  /*0c30*/  LDG.E.64.STRONG.SM R8, desc[UR6][R8.64+0x300] ;  /* 0x0003000608087981 */ /* 0x000ea2000c1ebb00 */
[----:B---3--:R-:W-:-:S03]  /*0c40*/  DADD R4, R10, R4 ;  /* 0x000000000a047229 */ /* 0x008fc60000000004 */
[----:B------:R-:W3:Y:S01]  /*0c50*/  LDG.E.64.STRONG.SM R10, desc[UR6][R28.64+0x200] ;  /* 0x000200061c0a7981 */ /* 0x000ee2000c1ebb00 */
[----:B----4-:R-:W-:-:S03]  /*0c60*/  DADD R24, R6, R24 ;  /* 0x0000000006187229 */ /* 0x010fc60000000018 */
[----:B------:R-:W4:Y:S01]  /*0c70*/  LDG.E.64.STRONG.SM R6, desc[UR6][R28.64+0x300] ;  /* 0x000300061c067981 */ /* 0x000f22000c1ebb00 */
[----:B-----5:R-:W-:-:S03]  /*0c80*/  DADD R14, R16, R14 ;  /* 0x00000000100e7229 */ /* 0x020fc6000000000e */
[----:B------:R0:W5:Y:S01]  /*0c90*/  LDG.E.64.STRONG.SM R16, desc[UR6][R28.64+0x100] ;  /* 0x000100061c107981 */ /* 0x000162000c1ebb00 */
[----:B------:R-:W-:Y:S01]  /*0ca0*/  DADD R18, R20, R18 ;  /* 0x0000000014127229 */ /* 0x000fe20000000012 */
[----:B------:R-:W-:-:S05]  /*0cb0*/  VIADD R20, R26, 0xfffffc00 ;  /* 0xfffffc001a147836 */ /* 0x000fca0000000000 */
[----:B------:R-:W-:-:S04]  /*0cc0*/  LOP3.LUT R20, R20, 0xfff8, RZ, 0xc0, !PT ;  /* 0x0000fff814147812 */ /* 0x000fc800078ec0ff */
[----:B------:R-:W-:-:S05]  /*0cd0*/  IADD3 R20, P0, PT, R20, UR8, RZ ;  /* 0x0000000814147c10 */ /* 0x000fca000ff1e0ff */
[----:B------:R-:W-:Y:S01]  /*0ce0*/  IMAD.X R21, RZ, RZ, UR9, P0 ;  /* 0x00000009ff157e24 */ /* 0x000fe200080e06ff */
[----:B------:R-:W-:-:S04]  /*0cf0*/  DADD R22, R4, R22 ;  /* 0x0000000004167229 */ /* 0x000fc80000000016 */
[----:B------:R-:W5:Y:S01]  /*0d00*/  LDG.E.64.STRONG.SM R4, desc[UR6][R20.64+0x200] ;  /* 0x0002000614047981 */ /* 0x000f62000c1ebb00 */
[----:B0-----:R-:W-:-:S04]  /*0d10*/  LOP3.LUT R28, R26, 0xdff8, RZ, 0xc0, !PT ;  /* 0x0000dff81a1c7812 */ /* 0x001fc800078ec0ff */
[----:B------:R-:W-:-:S05]  /*0d20*/  IADD3 R28, P0, PT, R28, UR8, RZ ;  /* 0x000000081c1c7c10 */ /* 0x000fca000ff1e0ff */
[----:B------:R-:W-:Y:S01]  /*0d30*/  IMAD.X R29, RZ, RZ, UR9, P0 ;  /* 0x00000009ff1d7e24 */ /* 0x000fe200080e06ff */
[----:B--2---:R-:W-:Y:S01]  /*0d40*/  DADD R12, R18, R12 ;  /* 0x00000000120c7229 */ /* 0x004fe2000000000c */
[----:B------:R-:W2:Y:S01]  /*0d50*/  LDG.E.64.STRONG.SM R18, desc[UR6][R20.64] ;  /* 0x0000000614127981 */ /* 0x000ea2000c1ebb00 */
[----:B------:R-:W-:-:S03]  /*0d60*/  DADD R8, R14, R8 ;  /* 0x000000000e087229 */ /* 0x000fc60000000008 */
[----:B------:R-:W2:Y:S04]  /*0d70*/  LDG.E.64.STRONG.SM R14, desc[UR6][R20.64+0x100] ;  /* 0x00010006140e7981 */ /* 0x000ea8000c1ebb00 */
[----:B------:R-:W2:Y:S01]  /*0d80*/  LDG.E.64.STRONG.SM R20, desc[UR6][R20.64+0x300] ;  /* 0x0003000614147981 */ /* 0x000ea2000c1ebb00 */
[----:B---3--:R-:W-:-:S03]  /*0d90*/  DADD R10, R12, R10 ;  /* 0x000000000c0a7229 */ /* 0x008fc6000000000a */
[----:B------:R-:W3:Y:S01]  /*0da0*/  LDG.E.64.STRONG.SM R12, desc[UR6][R28.64] ;  /* 0x000000061c0c7981 */ /* 0x000ee2000c1ebb00 */
[----:B----4-:R-:W-:-:S03]  /*0db0*/  DADD R6, R8, R6 ;  /* 0x0000000008067229 */ /* 0x010fc60000000006 */
[----:B------:R-:W4:Y:S01]  /*0dc0*/  LDG.E.64.STRONG.SM R8, desc[UR6][R28.64+0x100] ;  /* 0x000100061c087981 */ /* 0x000f22000c1ebb00 */
[----:B-----5:R-:W-:-:S03]  /*0dd0*/  DADD R16, R24, R16 ;  /* 0x0000000018107229 */ /* 0x020fc60000000010 */
[----:B------:R-:W5:Y:S01]  /*0de0*/  LDG.E.64.STRONG.SM R24, desc[UR6][R28.64+0x200] ;  /* 0x000200061c187981 */ /* 0x000f62000c1ebb00 */
[----:B------:R-:W-:Y:S01]  /*0df0*/  DADD R4, R10, R4 ;  /* 0x000000000a047229 */ /* 0x000fe20000000004 */
[----:B------:R-:W-:-:S05]  /*0e00*/  VIADD R27, R26, 0x800 ;  /* 0x000008001a1b7836 */ /* 0x000fca0000000000 */
[----:B------:R-:W-:Y:S01]  /*0e10*/  LOP3.LUT R27, R27, 0xfff8, RZ, 0xc0, !PT ;  /* 0x0000fff81b1b7812 */ /* 0x000fe200078ec0ff */
[----:B--2---:R-:W-:Y:S02]  /*0e20*/  DADD R18, R22, R18 ;  /* 0x0000000016127229 */ /* 0x004fe40000000012 */
[----:B------:R-:W-:Y:S01]  /*0e30*/  DADD R14, R16, R14 ;  /* 0x00000000100e7229 */ /* 0x000fe2000000000e */
[----:B------:R-:W-:-:S04]  /*0e40*/  IADD3 R16, PT, PT, R26, 0x400, RZ ;  /* 0x000004001a107810 */ /* 0x000fc80007ffe0ff */
[----:B------:R-:W-:-:S04]  /*0e50*/  LOP3.LUT R16, R16, 0xfff8, RZ, 0xc0, !PT ;  /* 0x0000fff810107812 */ /* 0x000fc800078ec0ff */
[----:B------:R-:W-:Y:S02]  /*0e60*/  IADD3 R22, P0, PT, R16, UR8, RZ ;  /* 0x0000000810167c10 */ /* 0x000fe4000ff1e0ff */
[----:B------:R0:W2:Y:S03]  /*0e70*/  LDG.E.64.STRONG.SM R16, desc[UR6][R28.64+0x300] ;  /* 0x000300061c107981 */ /* 0x0000a6000c1ebb00 */
[----:B------:R-:W-:Y:S01]  /*0e80*/  IMAD.X R23, RZ, RZ, UR9, P0 ;  /* 0x00000009ff177e24 */ /* 0x000fe200080e06ff */
[----:B------:R-:W-:-:S04]  /*0e90*/  DADD R20, R6, R20 ;  /* 0x0000000006147229 */ /* 0x000fc80000000014 */
[----:B------:R-:W2:Y:S04]  /*0ea0*/  LDG.E.64.STRONG.SM R6, desc[UR6][R22.64+0x100] ;  /* 0x0001000616067981 */ /* 0x000ea8000c1ebb00 */
[----:B------:R-:W2:Y:S01]  /*0eb0*/  LDG.E.64.STRONG.SM R10, desc[UR6][R22.64] ;  /* 0x00000006160a7981 */ /* 0x000ea2000c1ebb00 */
[----:B---3--:R-:W-:-:S03]  /*0ec0*/  DADD R12, R18, R12 ;  /* 0x00000000120c7229 */ /* 0x008fc6000000000c */
[----:B------:R-:W3:Y:S01]  /*0ed0*/  LDG.E.64.STRONG.SM R18, desc[UR6][R22.64+0x200] ;  /* 0x0002000616127981 */ /* 0x000ee2000c1ebb00 */
[----:B----4-:R-:W-:-:S03]  /*0ee0*/  DADD R8, R14, R8 ;  /* 0x000000000e087229 */ /* 0x010fc60000000008 */
[----:B------:R1:W4:Y:S01]  /*0ef0*/  LDG.E.64.STRONG.SM R14, desc[UR6][R22.64+0x300] ;  /* 0x00030006160e7981 */ /* 0x000322000c1ebb00 */
[----:B0-----:R-:W-:Y:S01]  /*0f00*/  IADD3 R28, P0, PT, R27, UR8, RZ ;  /* 0x000000081b1c7c10 */ /* 0x001fe2000ff1e0ff */
[----:B-----5:R-:W-:-:S04]  /*0f10*/  DADD R24, R4, R24 ;  /* 0x0000000004187229 */ /* 0x020fc80000000018 */
[----:B------:R-:W-:-:S05]  /*0f20*/  IMAD.X R29, RZ, RZ, UR9, P0 ;  /* 0x00000009ff1d7e24 */ /* 0x000fca00080e06ff */
[----:B------:R-:W5:Y:S01]  /*0f30*/  LDG.E.64.STRONG.SM R4, desc[UR6][R28.64] ;  /* 0x000000061c047981 */ /* 0x000f62000c1ebb00 */
[----:B--2---:R-:W-:-:S03]  /*0f40*/  DADD R16, R20, R16 ;  /* 0x0000000014107229 */ /* 0x004fc60000000010 */
[----:B------:R-:W2:Y:S01]  /*0f50*/  LDG.E.64.STRONG.SM R20, desc[UR6][R28.64+0x100] ;  /* 0x000100061c147981 */ /* 0x000ea2000c1ebb00 */
[----:B------:R-:W-:Y:S01]  /*0f60*/  DADD R6, R8, R6 ;  /* 0x0000000008067229 */ /* 0x000fe20000000006 */
[----:B------:R-:W-:Y:S01]  /*0f70*/  VIADD R8, R26, 0xc00 ;  /* 0x00000c001a087836 */ /* 0x000fe20000000000 */
[----:B------:R-:W-:Y:S01]  /*0f80*/  DADD R10, R12, R10 ;  /* 0x000000000c0a7229 */ /* 0x000fe2000000000a */
[----:B------:R-:W2:Y:S03]  /*0f90*/  LDG.E.64.STRONG.SM R12, desc[UR6][R28.64+0x200] ;  /* 0x000200061c0c7981 */ /* 0x000ea6000c1ebb00 */
[----:B-1----:R-:W-:Y:S02]  /*0fa0*/  LOP3.LUT R22, R8, 0xfff8, RZ, 0xc0, !PT ;  /* 0x0000fff808167812 */ /* 0x002fe400078ec0ff */
[----:B------:R0:W2:Y:S02]  /*0fb0*/  LDG.E.64.STRONG.SM R8, desc[UR6][R28.64+0x300] ;  /* 0x000300061c087981 */ /* 0x0000a4000c1ebb00 */
[----:B------:R-:W-:-:S05]  /*0fc0*/  IADD3 R22, P0, PT, R22, UR8, RZ ;  /* 0x0000000816167c10 */ /* 0x000fca000ff1e0ff */
[----:B------:R-:W-:Y:S01]  /*0fd0*/  IMAD.X R23, RZ, RZ, UR9, P0 ;  /* 0x00000009ff177e24 */ /* 0x000fe200080e06ff */
[----:B---3--:R-:W-:Y:S02]  /*0fe0*/  DADD R18, R24, R18 ;  /* 0x0000000018127229 */ /* 0x008fe40000000012 */
[----:B----4-:R-:W-:Y:S02]  /*0ff0*/  DADD R14, R16, R14 ;  /* 0x00000000100e7229 */ /* 0x010fe4000000000e */
[----:B------:R-:W3:Y:S04]  /*1000*/  LDG.E.64.STRONG.SM R24, desc[UR6][R22.64] ;  /* 0x0000000616187981 */ /* 0x000ee8000c1ebb00 */
[----:B------:R-:W4:Y:S01]  /*1010*/  LDG.E.64.STRONG.SM R16, desc[UR6][R22.64+0x100] ;  /* 0x0001000616107981 */ /* 0x000f22000c1ebb00 */
[----:B-----5:R-:W-:-:S03]  /*1020*/  DADD R4, R10, R4 ;  /* 0x000000000a047229 */ /* 0x020fc60000000004 */
[----:B------:R-:W5:Y:S01]  /*1030*/  LDG.E.64.STRONG.SM R10, desc[UR6][R22.64+0x200] ;  /* 0x00020006160a7981 */ /* 0x000f62000c1ebb00 */
[----:B--2---:R-:W-:Y:S01]  /*1040*/  DADD R20, R6, R20 ;  /* 0x0000000006147229 */ /* 0x004fe20000000014 */
[----:B------:R-:W-:-:S05]  /*1050*/  VIADD R6, R26, 0x1000 ;  /* 0x000010001a067836 */ /* 0x000fca0000000000 */
[----:B0-----:R-:W-:Y:S02]  /*1060*/  LOP3.LUT R28, R6, 0xfff8, RZ, 0xc0, !PT ;  /* 0x0000fff8061c7812 */ /* 0x001fe400078ec0ff */
[----:B------:R-:W2:Y:S02]  /*1070*/  LDG.E.64.STRONG.SM R6, desc[UR6][R22.64+0x300] ;  /* 0x0003000616067981 */ /* 0x000ea4000c1ebb00 */
[----:B------:R-:W-:Y:S01]  /*1080*/  IADD3 R28, P0, PT, R28, UR8, RZ ;  /* 0x000000081c1c7c10 */ /* 0x000fe2000ff1e0ff */
[----:B------:R-:W-:-:S04]  /*1090*/  DADD R12, R18, R12 ;  /* 0x00000000120c7229 */ /* 0x000fc8000000000c */
[----:B------:R-:W-:Y:S01]  /*10a0*/  IMAD.X R29, RZ, RZ, UR9, P0 ;  /* 0x00000009ff1d7e24 */ /* 0x000fe200080e06ff */
[----:B------:R-:W-:-:S04]  /*10b0*/  DADD R8, R14, R8 ;  /* 0x000000000e087229 */ /* 0x000fc80000000008 */
[----:B------:R-:W2:Y:S04]  /*10c0*/  LDG.E.64.STRONG.SM R18, desc[UR6][R28.64] ;  /* 0x000000061c127981 */ /* 0x000ea8000c1ebb00 */
[----:B------:R-:W2:Y:S01]  /*10d0*/  LDG.E.64.STRONG.SM R14, desc[UR6][R28.64+0x100] ;  /* 0x000100061c0e7981 */ /* 0x000ea2000c1ebb00 */
[----:B---3--:R-:W-:-:S03]  /*10e0*/  DADD R24, R4, R24 ;  /* 0x0000000004187229 */ /* 0x008fc60000000018 */
[----:B------:R-:W3:Y:S01]  /*10f0*/  LDG.E.64.STRONG.SM R4, desc[UR6][R28.64+0x200] ;  /* 0x000200061c047981 */ /* 0x000ee2000c1ebb00 */
[----:B----4-:R-:W-:Y:S01]  /*1100*/  DADD R16, R20, R16 ;  /* 0x0000000014107229 */ /* 0x010fe20000000010 */
[----:B------:R-:W-:Y:S02]  /*1110*/  VIADD R20, R26, 0x1400 ;  /* 0x000014001a147836 */ /* 0x000fe40000000000 */
[----:B------:R0:W4:Y:S03]  /*1120*/  LDG.E.64.STRONG.SM R22, desc[UR6][R28.64+0x300] ;  /* 0x000300061c167981 */ /* 0x000126000c1ebb00 */
[----:B------:R-:W-:-:S04]  /*1130*/  LOP3.LUT R20, R20, 0xfff8, RZ, 0xc0, !PT ;  /* 0x0000fff814147812 */ /* 0x000fc800078ec0ff */
[----:B------:R-:W-:Y:S01]  /*1140*/  IADD3 R20, P0, PT, R20, UR8, RZ ;  /* 0x0000000814147c10 */ /* 0x000fe2000ff1e0ff */
        /* <DEDUP_REMOVED lines=9> */
[----:B------:R-:W-:-:S04]  /*11e0*/  LOP3.LUT R24, R24, 0xfff8, RZ, 0xc0, !PT ;  /* 0x0000fff818187812 */ /* 0x000fc800078ec0ff */
[----:B0-----:R-:W-:Y:S01]  /*11f0*/  IADD3 R28, P0, PT, R24, UR8, RZ ;  /* 0x00000008181c7c10 */ /* 0x001fe2000ff1e0ff */
[----:B---3--:R-:W-:-:S04]  /*1200*/  DADD R4, R10, R4 ;  /* 0x000000000a047229 */ /* 0x008fc80000000004 */
[----:B------:R-:W-:Y:S01]  /*1210*/  IMAD.X R29, RZ, RZ, UR9, P0 ;  /* 0x00000009ff1d7e24 */ /* 0x000fe200080e06ff */
[----:B------:R-:W3:Y:S04]  /*1220*/  LDG.E.64.STRONG.SM R20, desc[UR6][R20.64+0x300] ;  /* 0x0003000614147981 */ /* 0x000ee8000c1ebb00 */
[----:B------:R-:W3:Y:S01]  /*1230*/  LDG.E.64.STRONG.SM R10, desc[UR6][R28.64+0x100] ;  /* 0x000100061c0a7981 */ /* 0x000ee2000c1ebb00 */
[----:B----4-:R-:W-:-:S03]  /*1240*/  DADD R22, R6, R22 ;  /* 0x0000000006167229 */ /* 0x010fc60000000016 */
[----:B------:R-:W4:Y:S01]  /*1250*/  LDG.E.64.STRONG.SM R6, desc[UR6][R28.64] ;  /* 0x000000061c067981 */ /* 0x000f22000c1ebb00 */
[----:B-----5:R-:W-:-:S03]  /*1260*/  DADD R12, R18, R12 ;  /* 0x00000000120c7229 */ /* 0x020fc6000000000c */
[----:B------:R-:W5:Y:S01]  /*1270*/  LDG.E.64.STRONG.SM R18, desc[UR6][R28.64+0x200] ;  /* 0x000200061c127981 */ /* 0x000f62000c1ebb00 */
[----:B------:R-:W-:-:S05]  /*1280*/  VIADD R27, R26, 0x2000 ;  /* 0x000020001a1b7836 */ /* 0x000fca0000000000 */
[----:B------:R-:W-:Y:S01]  /*1290*/  LOP3.LUT R27, R27, 0xfff8, RZ, 0xc0, !PT ;  /* 0x0000fff81b1b7812 */ /* 0x000fe200078ec0ff */
[----:B--2---:R-:W-:Y:S01]  /*12a0*/  DADD R8, R14, R8 ;  /* 0x000000000e087229 */ /* 0x004fe20000000008 */
[----:B------:R-:W-:-:S05]  /*12b0*/  VIADD R14, R26, 0x1c00 ;  /* 0x00001c001a0e7836 */ /* 0x000fca0000000000 */
[----:B------:R-:W-:-:S04]  /*12c0*/  LOP3.LUT R14, R14, 0xfff8, RZ, 0xc0, !PT ;  /* 0x0000fff80e0e7812 */ /* 0x000fc800078ec0ff */
[----:B------:R-:W-:Y:S02]  /*12d0*/  IADD3 R24, P0, PT, R14, UR8, RZ ;  /* 0x000000080e187c10 */ /* 0x000fe4000ff1e0ff */
[----:B------:R0:W2:Y:S03]  /*12e0*/  LDG.E.64.STRONG.SM R14, desc[UR6][R28.64+0x300] ;  /* 0x000300061c0e7981 */ /* 0x0000a6000c1ebb00 */
[----:B------:R-:W-:Y:S01]  /*12f0*/  IMAD.X R25, RZ, RZ, UR9, P0 ;  /* 0x00000009ff197e24 */ /* 0x000fe200080e06ff */
[----:B------:R-:W-:-:S04]  /*1300*/  DADD R16, R4, R16 ;  /* 0x0000000004107229 */ /* 0x000fc80000000010 */
[----:B------:R-:W2:Y:S01]  /*1310*/  LDG.E.64.STRONG.SM R4, desc[UR6][R24.64] ;  /* 0x0000000618047981 */ /* 0x000ea2000c1ebb00 */
[----:B---3--:R-:W-:-:S03]  /*1320*/  DADD R20, R22, R20 ;  /* 0x0000000016147229 */ /* 0x008fc60000000014 */
[----:B------:R-:W3:Y:S01]  /*1330*/  LDG.E.64.STRONG.SM R22, desc[UR6][R24.64+0x100] ;  /* 0x0001000618167981 */ /* 0x000ee2000c1ebb00 */
[----:B------:R-:W-:-:S03]  /*1340*/  DADD R10, R8, R10 ;  /* 0x00000000080a7229 */ /* 0x000fc6000000000a */
[----:B------:R-:W3:Y:S01]  /*1350*/  LDG.E.64.STRONG.SM R8, desc[UR6][R24.64+0x200] ;  /* 0x0002000618087981 */ /* 0x000ee2000c1ebb00 */
[----:B----4-:R-:W-:Y:S01]  /*1360*/  DADD R6, R12, R6 ;  /* 0x000000000c067229 */ /* 0x010fe20000000006 */
[----:B0-----:R-:W-:Y:S02]  /*1370*/  IADD3 R28, P0, PT, R27, UR8, RZ ;  /* 0x000000081b1c7c10 */ /* 0x001fe4000ff1e0ff */
[----:B------:R-:W4:Y:S03]  /*1380*/  LDG.E.64.STRONG.SM R12, desc[UR6][R24.64+0x300] ;  /* 0x00030006180c7981 */ /* 0x000f26000c1ebb00 */
[----:B------:R-:W-:Y:S01]  /*1390*/  IMAD.X R29, RZ, RZ, UR9, P0 ;  /* 0x00000009ff1d7e24 */ /* 0x000fe200080e06ff */
[----:B-----5:R-:W-:-:S04]  /*13a0*/  DADD R18, R16, R18 ;  /* 0x0000000010127229 */ /* 0x020fc80000000012 */
[----:B------:R-:W5:Y:S01]  /*13b0*/  LDG.E.64.STRONG.SM R16, desc[UR6][R28.64] ;  /* 0x000000061c107981 */ /* 0x000f62000c1ebb00 */
[----:B--2---:R-:W-:-:S03]  /*13c0*/  DADD R4, R6, R4 ;  /* 0x0000000006047229 */ /* 0x004fc60000000004 */
[----:B------:R-:W2:Y:S01]  /*13d0*/  LDG.E.64.STRONG.SM R6, desc[UR6][R28.64+0x100] ;  /* 0x000100061c067981 */ /* 0x000ea2000c1ebb00 */
[----:B------:R-:W-:Y:S01]  /*13e0*/  DADD R14, R20, R14 ;  /* 0x00000000140e7229 */ /* 0x000fe2000000000e */
[----:B------:R-:W-:-:S04]  /*13f0*/  IADD3 R20, PT, PT, R26, 0x2400, RZ ;  /* 0x000024001a147810 */ /* 0x000fc80007ffe0ff */
[----:B------:R-:W-:Y:S01]  /*1400*/  LOP3.LUT R20, R20, 0xfff8, RZ, 0xc0, !PT ;  /* 0x0000fff814147812 */ /* 0x000fe200078ec0ff */
[----:B---3--:R-:W-:Y:S02]  /*1410*/  DADD R22, R10, R22 ;  /* 0x000000000a167229 */ /* 0x008fe40000000016 */
[----:B------:R-:W-:Y:S01]  /*1420*/  DADD R8, R18, R8 ;  /* 0x0000000012087229 */ /* 0x000fe20000000008 */
[----:B------:R-:W3:Y:S01]  /*1430*/  LDG.E.64.STRONG.SM R10, desc[UR6][R28.64+0x200] ;  /* 0x000200061c0a7981 */ /* 0x000ee2000c1ebb00 */
[----:B------:R-:W-:-:S03]  /*1440*/  IADD3 R20, P0, PT, R20, UR8, RZ ;  /* 0x0000000814147c10 */ /* 0x000fc6000ff1e0ff */
[----:B------:R-:W3:Y:S02]  /*1450*/  LDG.E.64.STRONG.SM R18, desc[UR6][R28.64+0x300] ;  /* 0x000300061c127981 */ /* 0x000ee4000c1ebb00 */
[----:B------:R-:W-:Y:S01]  /*1460*/  IMAD.X R21, RZ, RZ, UR9, P0 ;  /* 0x00000009ff157e24 */ /* 0x000fe200080e06ff */
[----:B----4-:R-:W-:-:S04]  /*1470*/  DADD R12, R14, R12 ;  /* 0x000000000e0c7229 */ /* 0x010fc8000000000c */
[----:B------:R-:W4:Y:S01]  /*1480*/  LDG.E.64.STRONG.SM R14, desc[UR6][R20.64] ;  /* 0x00000006140e7981 */ /* 0x000f22000c1ebb00 */
[----:B-----5:R-:W-:-:S03]  /*1490*/  DADD R16, R4, R16 ;  /* 0x0000000004107229 */ /* 0x020fc60000000010 */
[----:B------:R-:W5:Y:S04]  /*14a0*/  LDG.E.64.STRONG.SM R24, desc[UR6][R20.64+0x100] ;  /* 0x0001000614187981 */ /* 0x000f68000c1ebb00 */
[----:B------:R-:W5:Y:S01]  /*14b0*/  LDG.E.64.STRONG.SM R4, desc[UR6][R20.64+0x200] ;  /* 0x0002000614047981 */ /* 0x000f62000c1ebb00 */
[----:B------:R-:W-:-:S05]  /*14c0*/  VIADD R27, R26, 0x2c00 ;  /* 0x00002c001a1b7836 */ /* 0x000fca0000000000 */
[----:B------:R-:W-:Y:S01]  /*14d0*/  LOP3.LUT R27, R27, 0xfff8, RZ, 0xc0, !PT ;  /* 0x0000fff81b1b7812 */ /* 0x000fe200078ec0ff */
[----:B--2---:R-:W-:Y:S01]  /*14e0*/  DADD R6, R22, R6 ;  /* 0x0000000016067229 */ /* 0x004fe20000000006 */
[----:B------:R-:W-:-:S05]  /*14f0*/  VIADD R22, R26, 0x2800 ;  /* 0x000028001a167836 */ /* 0x000fca0000000000 */
[----:B------:R-:W-:-:S04]  /*1500*/  LOP3.LUT R22, R22, 0xfff8, RZ, 0xc0, !PT ;  /* 0x0000fff816167812 */ /* 0x000fc800078ec0ff */
[----:B------:R-:W-:Y:S01]  /*1510*/  IADD3 R22, P0, PT, R22, UR8, RZ ;  /* 0x0000000816167c10 */ /* 0x000fe2000ff1e0ff */
[----:B---3--:R-:W-:Y:S01]  /*1520*/  DADD R10, R8, R10 ;  /* 0x00000000080a7229 */ /* 0x008fe2000000000a */
[----:B------:R-:W2:Y:S03]  /*1530*/  LDG.E.64.STRONG.SM R8, desc[UR6][R20.64+0x300] ;  /* 0x0003000614087981 */ /* 0x000ea6000c1ebb00 */
[----:B------:R-:W-:Y:S01]  /*1540*/  IMAD.X R23, RZ, RZ, UR9, P0 ;  /* 0x00000009ff177e24 */ /* 0x000fe200080e06ff */
[----:B------:R-:W-:-:S04]  /*1550*/  DADD R18, R12, R18 ;  /* 0x000000000c127229 */ /* 0x000fc80000000012 */
[----:B------:R-:W3:Y:S01]  /*1560*/  LDG.E.64.STRONG.SM R12, desc[UR6][R22.64] ;  /* 0x00000006160c7981 */ /* 0x000ee2000c1ebb00 */
[----:B----4-:R-:W-:Y:S01]  /*1570*/  DADD R14, R16, R14 ;  /* 0x00000000100e7229 */ /* 0x010fe2000000000e */
[----:B------:R-:W-:Y:S02]  /*1580*/  IADD3 R28, P0, PT, R27, UR8, RZ ;  /* 0x000000081b1c7c10 */ /* 0x000fe4000ff1e0ff */
[----:B------:R-:W4:Y:S01]  /*1590*/  LDG.E.64.STRONG.SM R16, desc[UR6][R22.64+0x100] ;  /* 0x0001000616107981 */ /* 0x000f22000c1ebb00 */
[----:B-----5:R-:W-:Y:S02]  /*15a0*/  DADD R24, R6, R24 ;  /* 0x0000000006187229 */ /* 0x020fe40000000018 */
[----:B------:R-:W-:Y:S01]  /*15b0*/  IMAD.X R29, RZ, RZ, UR9, P0 ;  /* 0x00000009ff1d7e24 */ /* 0x000fe200080e06ff */
[----:B------:R-:W5:Y:S01]  /*15c0*/  LDG.E.64.STRONG.SM R6, desc[UR6][R22.64+0x300] ;  /* 0x0003000616067981 */ /* 0x000f62000c1ebb00 */
[----:B------:R-:W-:-:S03]  /*15d0*/  DADD R4, R10, R4 ;  /* 0x000000000a047229 */ /* 0x000fc60000000004 */
[----:B------:R0:W5:Y:S04]  /*15e0*/  LDG.E.64.STRONG.SM R20, desc[UR6][R22.64+0x200] ;  /* 0x0002000616147981 */ /* 0x000168000c1ebb00 */
[----:B------:R-:W5:Y:S01]  /*15f0*/  LDG.E.64.STRONG.SM R10, desc[UR6][R28.64] ;  /* 0x000000061c0a7981 */ /* 0x000f62000c1ebb00 */
[----:B--2---:R-:W-:Y:S01]  /*1600*/  DADD R8, R18, R8 ;  /* 0x0000000012087229 */ /* 0x004fe20000000008 */
[----:B------:R-:W-:Y:S01]  /*1610*/  VIADD R18, R26, 0x3000 ;  /* 0x000030001a127836 */ /* 0x000fe20000000000 */
[----:B---3--:R-:W-:Y:S01]  /*1620*/  DADD R12, R14, R12 ;  /* 0x000000000e0c7229 */ /* 0x008fe2000000000c */
[----:B------:R-:W2:Y:S03]  /*1630*/  LDG.E.64.STRONG.SM R14, desc[UR6][R28.64+0x100] ;  /* 0x000100061c0e7981 */ /* 0x000ea6000c1ebb00 */
[----:B------:R-:W-:Y:S01]  /*1640*/  LOP3.LUT R18, R18, 0xfff8, RZ, 0xc0, !PT ;  /* 0x0000fff812127812 */ /* 0x000fe200078ec0ff */
[----:B----4-:R-:W-:Y:S01]  /*1650*/  DADD R24, R24, R16 ;  /* 0x0000000018187229 */ /* 0x010fe20000000010 */
[----:B------:R-:W3:Y:S02]  /*1660*/  LDG.E.64.STRONG.SM R16, desc[UR6][R28.64+0x200] ;  /* 0x000200061c107981 */ /* 0x000ee4000c1ebb00 */
[----:B0-----:R-:W-:Y:S01]  /*1670*/  IADD3 R22, P0, PT, R18, UR8, RZ ;  /* 0x0000000812167c10 */ /* 0x001fe2000ff1e0ff */
[----:B-----5:R-:W-:-:S04]  /*1680*/  DADD R6, R8, R6 ;  /* 0x0000000008067229 */ /* 0x020fc80000000006 */
[----:B------:R-:W-:Y:S01]  /*1690*/  IMAD.X R23, RZ, RZ, UR9, P0 ;  /* 0x00000009ff177e24 */ /* 0x000fe200080e06ff */
[----:B------:R-:W-:Y:S01]  /*16a0*/  DADD R20, R4, R20 ;  /* 0x0000000004147229 */ /* 0x000fe20000000014 */
[----:B------:R0:W4:Y:S01]  /*16b0*/  LDG.E.64.STRONG.SM R4, desc[UR6][R28.64+0x300] ;  /* 0x000300061c047981 */ /* 0x000122000c1ebb00 */
[----:B------:R-:W-:-:S03]  /*16c0*/  DADD R10, R12, R10 ;  /* 0x000000000c0a7229 */ /* 0x000fc6000000000a */
[----:B------:R-:W5:Y:S04]  /*16d0*/  LDG.E.64.STRONG.SM R8, desc[UR6][R22.64] ;  /* 0x0000000616087981 */ /* 0x000f68000c1ebb00 */
[----:B------:R-:W4:Y:S04]  /*16e0*/  LDG.E.64.STRONG.SM R12, desc[UR6][R22.64+0x100] ;  /* 0x00010006160c7981 */ /* 0x000f28000c1ebb00 */
[----:B------:R-:W4:Y:S01]  /*16f0*/  LDG.E.64.STRONG.SM R18, desc[UR6][R22.64+0x200] ;  /* 0x0002000616127981 */ /* 0x000f22000c1ebb00 */
[----:B--2---:R-:W-:Y:S01]  /*1700*/  DADD R14, R24, R14 ;  /* 0x00000000180e7229 */ /* 0x004fe2000000000e */
[----:B------:R-:W-:-:S05]  /*1710*/  VIADD R24, R26, 0x3400 ;  /* 0x000034001a187836 */ /* 0x000fca0000000000 */
[----:B------:R-:W-:Y:S01]  /*1720*/  LOP3.LUT R24, R24, 0xfff8, RZ, 0xc0, !PT ;  /* 0x0000fff818187812 */ /* 0x000fe200078ec0ff */
[----:B---3--:R-:W-:-:S03]  /*1730*/  DADD R20, R20, R16 ;  /* 0x0000000014147229 */ /* 0x008fc60000000010 */
[----:B0-----:R-:W-:Y:S01]  /*1740*/  IADD3 R28, P0, PT, R24, UR8, RZ ;  /* 0x00000008181c7c10 */ /* 0x001fe2000ff1e0ff */
[----:B------:R-:W-:-:S04]  /*1750*/  VIADD R16, R26, 0x3800 ;  /* 0x000038001a107836 */ /* 0x000fc80000000000 */
[----:B------:R-:W-:Y:S01]  /*1760*/  IMAD.X R29, RZ, RZ, UR9, P0 ;  /* 0x00000009ff1d7e24 */ /* 0x000fe200080e06ff */
[----:B------:R-:W-:Y:S01]  /*1770*/  LOP3.LUT R16, R16, 0xfff8, RZ, 0xc0, !PT ;  /* 0x0000fff810107812 */ /* 0x000fe200078ec0ff */
[----:B-----5:R-:W-:Y:S02]  /*1780*/  DADD R8, R10, R8 ;  /* 0x000000000a087229 */ /* 0x020fe40000000008 */
[----:B----4-:R-:W-:Y:S01]  /*1790*/  DADD R4, R6, R4 ;  /* 0x0000000006047229 */ /* 0x010fe20000000004 */
[----:B------:R-:W2:Y:S01]  /*17a0*/  LDG.E.64.STRONG.SM R10, desc[UR6][R28.64] ;  /* 0x000000061c0a7981 */ /* 0x000ea2000c1ebb00 */
[----:B------:R-:W-:Y:S01]  /*17b0*/  IADD3 R16, P0, PT, R16, UR8, RZ ;  /* 0x0000000810107c10 */ /* 0x000fe2000ff1e0ff */
[----:B------:R-:W-:Y:S02]  /*17c0*/  DADD R12, R14, R12 ;  /* 0x000000000e0c7229 */ /* 0x000fe4000000000c */
[----:B------:R-:W3:Y:S01]  /*17d0*/  LDG.E.64.STRONG.SM R6, desc[UR6][R22.64+0x300] ;  /* 0x0003000616067981 */ /* 0x000ee2000c1ebb00 */
[----:B------:R-:W-:-:S03]  /*17e0*/  DADD R18, R20, R18 ;  /* 0x0000000014127229 */ /* 0x000fc60000000012 */
[----:B------:R-:W4:Y:S01]  /*17f0*/  LDG.E.64.STRONG.SM R14, desc[UR6][R28.64+0x100] ;  /* 0x000100061c0e7981 */ /* 0x000f22000c1ebb00 */
[----:B------:R-:W-:-:S03]  /*1800*/  IMAD.X R17, RZ, RZ, UR9, P0 ;  /* 0x00000009ff117e24 */ /* 0x000fc600080e06ff */
[----:B------:R-:W5:Y:S04]  /*1810*/  LDG.E.64.STRONG.SM R20, desc[UR6][R28.64+0x200] ;  /* 0x000200061c147981 */ /* 0x000f68000c1ebb00 */
[----:B------:R-:W5:Y:S04]  /*1820*/  LDG.E.64.STRONG.SM R22, desc[UR6][R28.64+0x300] ;  /* 0x000300061c167981 */ /* 0x000f68000c1ebb00 */
[----:B------:R-:W5:Y:S01]  /*1830*/  LDG.E.64.STRONG.SM R24, desc[UR6][R16.64] ;  /* 0x0000000610187981 */ /* 0x000f62000c1ebb00 */
[----:B------:R-:W-:-:S05]  /*1840*/  VIADD R26, R26, 0x3c00 ;  /* 0x00003c001a1a7836 */ /* 0x000fca0000000000 */
[----:B------:R-:W-:Y:S01]  /*1850*/  LOP3.LUT R26, R26, 0xfff8, RZ, 0xc0, !PT ;  /* 0x0000fff81a1a7812 */ /* 0x000fe200078ec0ff */
[----:B--2---:R-:W-:-:S03]  /*1860*/  DADD R10, R8, R10 ;  /* 0x00000000080a7229 */ /* 0x004fc6000000000a */
[----:B------:R-:W-:Y:S01]  /*1870*/  IADD3 R8, P0, PT, R26, UR8, RZ ;  /* 0x000000081a087c10 */ /* 0x000fe2000ff1e0ff */
[----:B---3--:R-:W-:Y:S01]  /*1880*/  DADD R4, R4, R6 ;  /* 0x0000000004047229 */ /* 0x008fe20000000006 */
[----:B------:R-:W2:Y:S01]  /*1890*/  LDG.E.64.STRONG.SM R6, desc[UR6][R16.64+0x100] ;  /* 0x0001000610067981 */ /* 0x000ea2000c1ebb00 */
[----:B----4-:R-:W-:-:S03]  /*18a0*/  DADD R12, R12, R14 ;  /* 0x000000000c0c7229 */ /* 0x010fc6000000000e */
[----:B------:R-:W3:Y:S01]  /*18b0*/  LDG.E.64.STRONG.SM R14, desc[UR6][R16.64+0x200] ;  /* 0x00020006100e7981 */ /* 0x000ee2000c1ebb00 */
[----:B-----5:R-:W-:-:S03]  /*18c0*/  DADD R18, R18, R20 ;  /* 0x0000000012127229 */ /* 0x020fc60000000014 */
[----:B------:R-:W4:Y:S01]  /*18d0*/  LDG.E.64.STRONG.SM R20, desc[UR6][R16.64+0x300] ;  /* 0x0003000610147981 */ /* 0x000f22000c1ebb00 */
[----:B------:R-:W-:Y:S01]  /*18e0*/  IMAD.X R9, RZ, RZ, UR9, P0 ;  /* 0x00000009ff097e24 */ /* 0x000fe200080e06ff */
[----:B------:R-:W-:-:S04]  /*18f0*/  DADD R26, R4, R22 ;  /* 0x00000000041a7229 */ /* 0x000fc80000000016 */
[----:B------:R-:W5:Y:S01]  /*1900*/  LDG.E.64.STRONG.SM R4, desc[UR6][R8.64+0x100] ;  /* 0x0001000608047981 */ /* 0x000f62000c1ebb00 */
[----:B------:R-:W-:-:S03]  /*1910*/  DADD R28, R10, R24 ;  /* 0x000000000a1c7229 */ /* 0x000fc60000000018 */
[----:B------:R-:W5:Y:S04]  /*1920*/  LDG.E.64.STRONG.SM R22, desc[UR6][R8.64] ;  /* 0x0000000608167981 */ /* 0x000f68000c1ebb00 */
[----:B------:R-:W5:Y:S04]  /*1930*/  LDG.E.64.STRONG.SM R10, desc[UR6][R8.64+0x200] ;  /* 0x00020006080a7981 */ /* 0x000f68000c1ebb00 */
[----:B------:R-:W5:Y:S01]  /*1940*/  LDG.E.64.STRONG.SM R24, desc[UR6][R8.64+0x300] ;  /* 0x0003000608187981 */ /* 0x000f62000c1ebb00 */
[----:B------:R-:W-:-:S04]  /*1950*/  UIADD3 UR4, UPT, UPT, UR4, 0x1000, URZ ;  /* 0x0000100004047890 */ /* 0x000fc8000fffe0ff */
[----:B------:R-:W-:Y:S01]  /*1960*/  UISETP.NE.AND UP0, UPT, UR4, 0x8800, UPT ;  /* 0x000088000400788c */ /* 0x000fe2000bf05270 */
[----:B------:R-:W-:Y:S01]  /*1970*/  VIADD R3, R3, 0x1000 ;  /* 0x0000100003037836 */ /* 0x000fe20000000000 */
[----:B--2---:R-:W-:Y:S02]  /*1980*/  DADD R6, R12, R6 ;  /* 0x000000000c067229 */ /* 0x004fe40000000006 */
[----:B---3--:R-:W-:Y:S02]  /*1990*/  DADD R18, R18, R14 ;  /* 0x0000000012127229 */ /* 0x008fe4000000000e */
[----:B----4-:R-:W-:-:S04]  /*19a0*/  DADD R20, R26, R20 ;  /* 0x000000001a147229 */ /* 0x010fc80000000014 */
[----:B-----5:R-:W-:Y:S02]  /*19b0*/  DADD R16, R6, R4 ;  /* 0x0000000006107229 */ /* 0x020fe40000000004 */
[----:B------:R-:W-:Y:S02]  /*19c0*/  DADD R14, R28, R22 ;  /* 0x000000001c0e7229 */ /* 0x000fe40000000016 */
[----:B------:R-:W-:Y:S02]  /*19d0*/  DADD R10, R18, R10 ;  /* 0x00000000120a7229 */ /* 0x000fe4000000000a */
[----:B------:R-:W-:Y:S01]  /*19e0*/  DADD R6, R20, R24 ;  /* 0x0000000014067229 */ /* 0x000fe20000000018 */
[----:B------:R-:W-:Y:S10]  /*19f0*/  BRA.U UP0, `(.L_x_2) ;  /* 0xffffffe500f07547 */ /* 0x000ff4000b83ffff */
[----:B------:R-:W-:Y:S01]  /*1a00*/  BAR.SYNC.DEFER_BLOCKING 0x0 ;  /* 0x0000000000007b1d */ /* 0x000fe20000010000 */
[----:B------:R-:W-:-:S05]  /*1a10*/  CS2R.32 R3, SR_CLOCKLO ;  /* 0x0000000000037805 */ /* 0x000fca0000005000 */
[----:B------:R-:W0:Y:S02]  /*1a20*/  S2R R19, SR_CTAID.X ;  /* 0x0000000000137919 */ /* 0x000e240000002500 */
[----:B------:R-:W1:Y:S01]  /*1a30*/  LDC.64 R12, c[0x0][0x380] ;  /* 0x0000e000ff0c7b82 */ /* 0x000e620000000a00 */
[----:B------:R-:W0:Y:S01]  /*1a40*/  LDCU UR4, c[0x0][0x360] ;  /* 0x00006c00ff0477ac */ /* 0x000e220008000800 */
[----:B------:R-:W-:-:S06]  /*1a50*/  DADD R14, R14, R16 ;  /* 0x000000000e0e7229 */ /* 0x000fcc0000000010 */
[----:B------:R-:W2:Y:S02]  /*1a60*/  LDC.64 R8, c[0x0][0x388] ;  /* 0x0000e200ff087b82 */ /* 0x000ea40000000a00 */
[----:B------:R-:W-:-:S06]  /*1a70*/  DADD R14, R10, R14 ;  /* 0x000000000a0e7229 */ /* 0x000fcc000000000e */
[----:B------:R-:W3:Y:S02]  /*1a80*/  LDC.64 R4, c[0x0][0x390] ;  /* 0x0000e400ff047b82 */ /* 0x000ee40000000a00 */
[----:B------:R-:W-:Y:S01]  /*1a90*/  DADD R14, R6, R14 ;  /* 0x00000000060e7229 */ /* 0x000fe2000000000e */
[----:B0-----:R-:W-:-:S04]  /*1aa0*/  IMAD R11, R19, UR4, R0 ;  /* 0x00000004130b7c24 */ /* 0x001fc8000f8e0200 */
[----:B-1----:R-:W-:-:S04]  /*1ab0*/  IMAD.WIDE.U32 R12, R11, 0x4, R12 ;  /* 0x000000040b0c7825 */ /* 0x002fc800078e000c */
[C---:B--2---:R-:W-:Y:S01]  /*1ac0*/  IMAD.WIDE.U32 R8, R11.reuse, 0x4, R8 ;  /* 0x000000040b087825 */ /* 0x044fe200078e0008 */
[----:B------:R-:W-:Y:S03]  /*1ad0*/  STG.E desc[UR6][R12.64], R2 ;  /* 0x000000020c007986 */ /* 0x000fe6000c101906 */
[----:B---3--:R-:W-:Y:S01]  /*1ae0*/  IMAD.WIDE.U32 R4, R11, 0x8, R4 ;  /* 0x000000080b047825 */ /* 0x008fe200078e0004 */
[----:B------:R-:W-:Y:S04]  /*1af0*/  STG.E desc[UR6][R8.64], R3 ;  /* 0x0000000308007986 */ /* 0x000fe8000c101906 */
[----:B------:R-:W-:Y:S01]  /*1b00*/  STG.E.64 desc[UR6][R4.64], R14 ;  /* 0x0000000e04007986 */ /* 0x000fe2000c101b06 */
[----:B------:R-:W-:Y:S05]  /*1b10*/  EXIT ;  /* 0x000000000000794d */ /* 0x000fea0003800000 */
.L_x_3:
[----:B------:R-:W-:-:S00]  /*1b20*/  BRA `(.L_x_3) ;  /* 0xfffffffc00fc7947 */ /* 0x000fc0000383ffff */
[----:B------:R-:W-:-:S00]  /*1b30*/  NOP ;  /* 0x0000000000007918 */ /* 0x000fc00000000000 */
        /* <DEDUP_REMOVED lines=12> */
.L_x_4:


//--------------------- .nv.shared.reserved.0     --------------------------
	.section	.nv.shared.reserved.0,"aw",@nobits
	.weak		__nv_reservedSMEM_offset_0_alias
	.size		__nv_reservedSMEM_offset_0_alias, 0, 64
	.other		__nv_reservedSMEM_offset_0_alias,@"STO_CUDA_RESERVED_SHARED STV_DEFAULT"
__nv_reservedSMEM_offset_0_alias:
	.zero		0
	.zero		64


//--------------------- .nv.constant0._Z5l1_bwPjS_PdS0_ --------------------------
	.section	.nv.constant0._Z5l1_bwPjS_PdS0_,"a",@progbits
	.sectionflags	@""
	.align	4
.nv.constant0._Z5l1_bwPjS_PdS0_:
	.zero		928


//--------------------- SYMBOLS --------------------------

	.type		.nv.reservedSmem.offset0,@object
	.size		.nv.reservedSmem.offset0,0x4
